// auto-generated by cutlass_sweep.gemm — config: {"arch": "sm_100", "cluster_m": 2, "cluster_n": 1, "dtype": "bf16", "dtype_b": "bf16", "layout": "nt", "stages": 0, "tile_k": 128, "tile_m": 128, "tile_n": 256}
#include "cutlass/cutlass.h"
#include "cutlass/gemm/collective/collective_builder.hpp"
#include "cutlass/gemm/device/gemm_universal_adapter.h"
#include "cutlass/gemm/kernel/gemm_universal.hpp"
#include "cutlass/epilogue/collective/collective_builder.hpp"

using ElemA = cutlass::bfloat16_t;
using ElemB = cutlass::bfloat16_t;
using ElemCD = cutlass::bfloat16_t;
using Acc  = float;
using TileShape    = cute::Shape<cute::_128, cute::_256, cute::_128>;
using ClusterShape = cute::Shape<cute::_2, cute::_1, cute::_1>;

using CollectiveEpilogue = typename cutlass::epilogue::collective::CollectiveBuilder<
    cutlass::arch::Sm100, cutlass::arch::OpClassTensorOp,
    TileShape, ClusterShape,
    cutlass::epilogue::collective::EpilogueTileAuto,
    Acc, Acc,
    ElemCD, cutlass::layout::RowMajor, 128 / cutlass::sizeof_bits<ElemCD>::value,
    ElemCD, cutlass::layout::RowMajor, 128 / cutlass::sizeof_bits<ElemCD>::value,
    cutlass::epilogue::collective::EpilogueScheduleAuto
  >::CollectiveOp;

using CollectiveMainloop = typename cutlass::gemm::collective::CollectiveBuilder<
    cutlass::arch::Sm100, cutlass::arch::OpClassTensorOp,
    ElemA, cutlass::layout::RowMajor, 128 / cutlass::sizeof_bits<ElemA>::value,
    ElemB, cutlass::layout::ColumnMajor, 128 / cutlass::sizeof_bits<ElemB>::value,
    Acc,
    TileShape, ClusterShape,
    cutlass::gemm::collective::StageCountAutoCarveout<static_cast<int>(sizeof(typename CollectiveEpilogue::SharedStorage))>,
    cutlass::gemm::collective::KernelScheduleAuto
  >::CollectiveOp;

using GemmKernel = cutlass::gemm::kernel::GemmUniversal<
    cute::Shape<int,int,int,int>,
    CollectiveMainloop,
    CollectiveEpilogue
>;
using Gemm = cutlass::gemm::device::GemmUniversalAdapter<GemmKernel>;

// Force the device kernel symbol into the cubin without needing a host main.
auto* _anchor = &cutlass::device_kernel<GemmKernel>;


// ===== COMPILED SASS (sm_100a) =====

	.target	sm_100a

	.elftype	@"ET_EXEC"


//--------------------- .note.nv.tkinfo           --------------------------
	.section	.note.nv.tkinfo,"",@"SHT_NOTE"
	.sectionflags	@"SHF_NOTE_NV_TKINFO"
	.tkinfo
        /*0018*/ 	.word	0x00000002
        /*0030*/ 	.string	""
        /*0030*/ 	.string	"ptxas"
        /*0030*/ 	.string	"Cuda compilation tools, release 13.0, V13.0.88"
        /*0030*/ 	.string	"Build cuda_13.0.r13.0/compiler.36424714_0"
        /*0030*/ 	.string	"-arch sm_100a -m 64 "



//--------------------- .note.nv.cuinfo           --------------------------
	.section	.note.nv.cuinfo,"",@"SHT_NOTE"
	.sectionflags	@"SHF_NOTE_NV_CUINFO"
        /*0018*/ 	.short	0x0002
        /*001a*/ 	.short	0x0064
        /*001c*/ 	.short	0x0082
	.zero		2


//--------------------- .nv.info                  --------------------------
	.section	.nv.info,"",@"SHT_CUDA_INFO"
	.align	4


	//----- nvinfo : EIATTR_REGCOUNT
	.align		4
        /*0000*/ 	.byte	0x04, 0x2f
        /*0002*/ 	.short	(.L_19 - .L_18)
	.align		4
.L_18:
        /*0004*/ 	.word	index@(_ZN7cutlass13device_kernelINS_4gemm6kernel13GemmUniversalIN4cute5tupleIJiiiiEEENS1_10collective13CollectiveMmaINS1_35MainloopSm100TmaUmmaWarpSpecializedILi4ELi2ELi4ENS5_IJNS4_1CILi2EEENSA_ILi1EEESC_EEEEENS5_IJNSA_ILi128EEENSA_ILi256EEESF_EEENS_10bfloat16_tENS5_IJlSC_lEEESI_SJ_NS4_8TiledMMAINS4_8MMA_AtomIJNS4_26SM100_MMA_F16BF16_2x1SM_SSISI_SI_fLi128ELi256ELNS4_4UMMA5MajorE0ELSO_0ELNSN_7ScaleInE0ELSP_0EEEEEENS4_6LayoutINS5_IJSC_SC_SC_EEENS5_IJNSA_ILi0EEESU_SU_EEEEENS5_IJNS4_10UnderscoreESX_SX_EEEEENS4_18SM100_TMA_2SM_LOADENS4_14ComposedLayoutINS4_7SwizzleILi3ELi4ELi3EEENS4_18smem_ptr_flag_bitsILi16EEENSS_INS5_IJNSA_ILi8EEENSA_ILi64EEEEEENS5_IJS17_SC_EEEEEEEvNS4_8identityES10_S1B_vS1C_EENS_8epilogue10collective18CollectiveEpilogueINS1E_23Sm100TmaWarpSpecializedILi4ELi2ELi32ELb1ELb0EEEJNS5_IJS17_SG_SF_EEENS5_IJNSS_IS17_SC_EENSS_INS5_IJNSA_ILi32EEESB_EEENS5_IJSC_SF_EEEEEEEESI_SJ_SI_SJ_NS1E_6fusion15FusionCallbacksIS1I_NS1Q_17LinearCombinationISI_fSI_fLNS_15FloatRoundStyleE2EEES1J_S1P_JEEENS4_5SM1004TMEM4LOAD26SM100_TMEM_LOAD_32dp32b32xENS4_13SM90_TMA_LOADENS11_INS12_ILi2ELi4ELi3EEES15_NSS_INS5_IJS16_S1L_EEENS5_IJS1L_SC_EEEEEEENS4_39AutoVectorizingCopyWithAssumedAlignmentILi128EEENS4_14SM90_TMA_STOREES25_S27_S27_EEEvvEEEEvNT_6ParamsE)
        /*0008*/ 	.word	0x00000073


	//----- nvinfo : EIATTR_FRAME_SIZE
	.align		4
.L_19:
        /*000c*/ 	.byte	0x04, 0x11
        /*000e*/ 	.short	(.L_21 - .L_20)
	.align		4
.L_20:
        /*0010*/ 	.word	index@($__internal_2_$__cuda_sm10x_tcgen05_guardrail_trap_unallocated_columns_being_dealloced)
        /*0014*/ 	.word	0x00000000


	//----- nvinfo : EIATTR_FRAME_SIZE
	.align		4
.L_21:
        /*0018*/ 	.byte	0x04, 0x11
        /*001a*/ 	.short	(.L_23 - .L_22)
	.align		4
.L_22:
        /*001c*/ 	.word	index@($__internal_1_$__cuda_sm10x_tcgen05_guardrail_trap_phase_invalid_during_alloc)
        /*0020*/ 	.word	0x00000000


	//----- nvinfo : EIATTR_FRAME_SIZE
	.align		4
.L_23:
        /*0024*/ 	.byte	0x04, 0x11
        /*0026*/ 	.short	(.L_25 - .L_24)
	.align		4
.L_24:
        /*0028*/ 	.word	index@($__internal_0_$__cuda_sm10x_tcgen05_guardrail_trap_col_being_dealloced_not_returned_by_alloc)
        /*002c*/ 	.word	0x00000000


	//----- nvinfo : EIATTR_FRAME_SIZE
	.align		4
.L_25:
        /*0030*/ 	.byte	0x04, 0x11
        /*0032*/ 	.short	(.L_27 - .L_26)
	.align		4
.L_26:
        /*0034*/ 	.word	index@(_ZN7cutlass13device_kernelINS_4gemm6kernel13GemmUniversalIN4cute5tupleIJiiiiEEENS1_10collective13CollectiveMmaINS1_35MainloopSm100TmaUmmaWarpSpecializedILi4ELi2ELi4ENS5_IJNS4_1CILi2EEENSA_ILi1EEESC_EEEEENS5_IJNSA_ILi128EEENSA_ILi256EEESF_EEENS_10bfloat16_tENS5_IJlSC_lEEESI_SJ_NS4_8TiledMMAINS4_8MMA_AtomIJNS4_26SM100_MMA_F16BF16_2x1SM_SSISI_SI_fLi128ELi256ELNS4_4UMMA5MajorE0ELSO_0ELNSN_7ScaleInE0ELSP_0EEEEEENS4_6LayoutINS5_IJSC_SC_SC_EEENS5_IJNSA_ILi0EEESU_SU_EEEEENS5_IJNS4_10UnderscoreESX_SX_EEEEENS4_18SM100_TMA_2SM_LOADENS4_14ComposedLayoutINS4_7SwizzleILi3ELi4ELi3EEENS4_18smem_ptr_flag_bitsILi16EEENSS_INS5_IJNSA_ILi8EEENSA_ILi64EEEEEENS5_IJS17_SC_EEEEEEEvNS4_8identityES10_S1B_vS1C_EENS_8epilogue10collective18CollectiveEpilogueINS1E_23Sm100TmaWarpSpecializedILi4ELi2ELi32ELb1ELb0EEEJNS5_IJS17_SG_SF_EEENS5_IJNSS_IS17_SC_EENSS_INS5_IJNSA_ILi32EEESB_EEENS5_IJSC_SF_EEEEEEEESI_SJ_SI_SJ_NS1E_6fusion15FusionCallbacksIS1I_NS1Q_17LinearCombinationISI_fSI_fLNS_15FloatRoundStyleE2EEES1J_S1P_JEEENS4_5SM1004TMEM4LOAD26SM100_TMEM_LOAD_32dp32b32xENS4_13SM90_TMA_LOADENS11_INS12_ILi2ELi4ELi3EEES15_NSS_INS5_IJS16_S1L_EEENS5_IJS1L_SC_EEEEEEENS4_39AutoVectorizingCopyWithAssumedAlignmentILi128EEENS4_14SM90_TMA_STOREES25_S27_S27_EEEvvEEEEvNT_6ParamsE)
        /*0038*/ 	.word	0x00000000


	//----- nvinfo : EIATTR_MIN_STACK_SIZE
	.align		4
.L_27:
        /*003c*/ 	.byte	0x04, 0x12
        /*003e*/ 	.short	(.L_29 - .L_28)
	.align		4
.L_28:
        /*0040*/ 	.word	index@(_ZN7cutlass13device_kernelINS_4gemm6kernel13GemmUniversalIN4cute5tupleIJiiiiEEENS1_10collective13CollectiveMmaINS1_35MainloopSm100TmaUmmaWarpSpecializedILi4ELi2ELi4ENS5_IJNS4_1CILi2EEENSA_ILi1EEESC_EEEEENS5_IJNSA_ILi128EEENSA_ILi256EEESF_EEENS_10bfloat16_tENS5_IJlSC_lEEESI_SJ_NS4_8TiledMMAINS4_8MMA_AtomIJNS4_26SM100_MMA_F16BF16_2x1SM_SSISI_SI_fLi128ELi256ELNS4_4UMMA5MajorE0ELSO_0ELNSN_7ScaleInE0ELSP_0EEEEEENS4_6LayoutINS5_IJSC_SC_SC_EEENS5_IJNSA_ILi0EEESU_SU_EEEEENS5_IJNS4_10UnderscoreESX_SX_EEEEENS4_18SM100_TMA_2SM_LOADENS4_14ComposedLayoutINS4_7SwizzleILi3ELi4ELi3EEENS4_18smem_ptr_flag_bitsILi16EEENSS_INS5_IJNSA_ILi8EEENSA_ILi64EEEEEENS5_IJS17_SC_EEEEEEEvNS4_8identityES10_S1B_vS1C_EENS_8epilogue10collective18CollectiveEpilogueINS1E_23Sm100TmaWarpSpecializedILi4ELi2ELi32ELb1ELb0EEEJNS5_IJS17_SG_SF_EEENS5_IJNSS_IS17_SC_EENSS_INS5_IJNSA_ILi32EEESB_EEENS5_IJSC_SF_EEEEEEEESI_SJ_SI_SJ_NS1E_6fusion15FusionCallbacksIS1I_NS1Q_17LinearCombinationISI_fSI_fLNS_15FloatRoundStyleE2EEES1J_S1P_JEEENS4_5SM1004TMEM4LOAD26SM100_TMEM_LOAD_32dp32b32xENS4_13SM90_TMA_LOADENS11_INS12_ILi2ELi4ELi3EEES15_NSS_INS5_IJS16_S1L_EEENS5_IJS1L_SC_EEEEEEENS4_39AutoVectorizingCopyWithAssumedAlignmentILi128EEENS4_14SM90_TMA_STOREES25_S27_S27_EEEvvEEEEvNT_6ParamsE)
        /*0044*/ 	.word	0x00000000
.L_29:


//--------------------- .nv.compat                --------------------------
	.section	.nv.compat,"",@"SHT_CUDA_COMPAT_INFO"
	.align	4
        /*0000*/ 	.byte	0x02, 0x09, 0x01, 0x00, 0x02, 0x02, 0x02, 0x00, 0x02, 0x05, 0x05, 0x00, 0x03, 0x07, 0x01, 0x01
        /*0010*/ 	.byte	0x02, 0x03, 0x01, 0x00, 0x02, 0x06, 0x01, 0x00, 0x04, 0x0b, 0x08, 0x00, 0x09, 0x00, 0x00, 0x00
        /*0020*/ 	.byte	0x00, 0x00, 0x00, 0x00


//--------------------- .nv.info._ZN7cutlass13device_kernelINS_4gemm6kernel13GemmUniversalIN4cute5tupleIJiiiiEEENS1_10collective13CollectiveMmaINS1_35MainloopSm100TmaUmmaWarpSpecializedILi4ELi2ELi4ENS5_IJNS4_1CILi2EEENSA_ILi1EEESC_EEEEENS5_IJNSA_ILi128EEENSA_ILi256EEESF_EEENS_10bfloat16_tENS5_IJlSC_lEEESI_SJ_NS4_8TiledMMAINS4_8MMA_AtomIJNS4_26SM100_MMA_F16BF16_2x1SM_SSISI_SI_fLi128ELi256ELNS4_4UMMA5MajorE0ELSO_0ELNSN_7ScaleInE0ELSP_0EEEEEENS4_6LayoutINS5_IJSC_SC_SC_EEENS5_IJNSA_ILi0EEESU_SU_EEEEENS5_IJNS4_10UnderscoreESX_SX_EEEEENS4_18SM100_TMA_2SM_LOADENS4_14ComposedLayoutINS4_7SwizzleILi3ELi4ELi3EEENS4_18smem_ptr_flag_bitsILi16EEENSS_INS5_IJNSA_ILi8EEENSA_ILi64EEEEEENS5_IJS17_SC_EEEEEEEvNS4_8identityES10_S1B_vS1C_EENS_8epilogue10collective18CollectiveEpilogueINS1E_23Sm100TmaWarpSpecializedILi4ELi2ELi32ELb1ELb0EEEJNS5_IJS17_SG_SF_EEENS5_IJNSS_IS17_SC_EENSS_INS5_IJNSA_ILi32EEESB_EEENS5_IJSC_SF_EEEEEEEESI_SJ_SI_SJ_NS1E_6fusion15FusionCallbacksIS1I_NS1Q_17LinearCombinationISI_fSI_fLNS_15FloatRoundStyleE2EEES1J_S1P_JEEENS4_5SM1004TMEM4LOAD26SM100_TMEM_LOAD_32dp32b32xENS4_13SM90_TMA_LOADENS11_INS12_ILi2ELi4ELi3EEES15_NSS_INS5_IJS16_S1L_EEENS5_IJS1L_SC_EEEEEEENS4_39AutoVectorizingCopyWithAssumedAlignmentILi128EEENS4_14SM90_TMA_STOREES25_S27_S27_EEEvvEEEEvNT_6ParamsE --------------------------
	.section	.nv.info._ZN7cutlass13device_kernelINS_4gemm6kernel13GemmUniversalIN4cute5tupleIJiiiiEEENS1_10collective13CollectiveMmaINS1_35MainloopSm100TmaUmmaWarpSpecializedILi4ELi2ELi4ENS5_IJNS4_1CILi2EEENSA_ILi1EEESC_EEEEENS5_IJNSA_ILi128EEENSA_ILi256EEESF_EEENS_10bfloat16_tENS5_IJlSC_lEEESI_SJ_NS4_8TiledMMAINS4_8MMA_AtomIJNS4_26SM100_MMA_F16BF16_2x1SM_SSISI_SI_fLi128ELi256ELNS4_4UMMA5MajorE0ELSO_0ELNSN_7ScaleInE0ELSP_0EEEEEENS4_6LayoutINS5_IJSC_SC_SC_EEENS5_IJNSA_ILi0EEESU_SU_EEEEENS5_IJNS4_10UnderscoreESX_SX_EEEEENS4_18SM100_TMA_2SM_LOADENS4_14ComposedLayoutINS4_7SwizzleILi3ELi4ELi3EEENS4_18smem_ptr_flag_bitsILi16EEENSS_INS5_IJNSA_ILi8EEENSA_ILi64EEEEEENS5_IJS17_SC_EEEEEEEvNS4_8identityES10_S1B_vS1C_EENS_8epilogue10collective18CollectiveEpilogueINS1E_23Sm100TmaWarpSpecializedILi4ELi2ELi32ELb1ELb0EEEJNS5_IJS17_SG_SF_EEENS5_IJNSS_IS17_SC_EENSS_INS5_IJNSA_ILi32EEESB_EEENS5_IJSC_SF_EEEEEEEESI_SJ_SI_SJ_NS1E_6fusion15FusionCallbacksIS1I_NS1Q_17LinearCombinationISI_fSI_fLNS_15FloatRoundStyleE2EEES1J_S1P_JEEENS4_5SM1004TMEM4LOAD26SM100_TMEM_LOAD_32dp32b32xENS4_13SM90_TMA_LOADENS11_INS12_ILi2ELi4ELi3EEES15_NSS_INS5_IJS16_S1L_EEENS5_IJS1L_SC_EEEEEEENS4_39AutoVectorizingCopyWithAssumedAlignmentILi128EEENS4_14SM90_TMA_STOREES25_S27_S27_EEEvvEEEEvNT_6ParamsE,"",@"SHT_CUDA_INFO"
	.sectionflags	@""
	.align	4


	//----- nvinfo : EIATTR_CUDA_API_VERSION
	.align		4
        /*0000*/ 	.byte	0x04, 0x37
        /*0002*/ 	.short	(.L_31 - .L_30)
.L_30:
        /*0004*/ 	.word	0x00000082


	//----- nvinfo : EIATTR_KPARAM_INFO
	.align		4
.L_31:
        /*0008*/ 	.byte	0x04, 0x17
        /*000a*/ 	.short	(.L_33 - .L_32)
.L_32:
        /*000c*/ 	.word	0x00000000
        /*0010*/ 	.short	0x0000
        /*0012*/ 	.short	0x0000
        /*0014*/ 	.byte	0x00, 0xf0, 0x01, 0x20


	//----- nvinfo : EIATTR_AT_ENTRY_FRAGMENTS
	.align		4
.L_33:
        /*0018*/ 	.byte	0x04, 0x4f
        /*001a*/ 	.short	(.L_35 - .L_34)


	//   ....[0]....
.L_34:
        /*001c*/ 	.word	0x00000007


	//----- nvinfo : EIATTR_RESERVED_SMEM_USED
	.align		4
.L_35:
        /*0020*/ 	.byte	0x01, 0x41
	.zero		2


	//----- nvinfo : EIATTR_SPARSE_MMA_MASK
	.align		4
        /*0024*/ 	.byte	0x03, 0x50
        /*0026*/ 	.short	0x0000


	//----- nvinfo : EIATTR_TCGEN05_2CTA_USED
	.align		4
        /*0028*/ 	.byte	0x01, 0x52
	.zero		2


	//----- nvinfo : EIATTR_MAXREG_COUNT
	.align		4
        /*002c*/ 	.byte	0x03, 0x1b
        /*002e*/ 	.short	0x00ff


	//----- nvinfo : EIATTR_NUM_BARRIERS
	.align		4
        /*0030*/ 	.byte	0x02, 0x4c
        /*0032*/ 	.byte	0x07
	.zero		1


	//----- nvinfo : EIATTR_EXTERNS
	.align		4
        /*0034*/ 	.byte	0x04, 0x0f
        /*0036*/ 	.short	(.L_37 - .L_36)


	//   ....[0]....
	.align		4
.L_36:
        /*0038*/ 	.word	index@(__assertfail)


	//----- nvinfo : EIATTR_MERCURY_ISA_VERSION
	.align		4
.L_37:
        /*003c*/ 	.byte	0x03, 0x5f
        /*003e*/ 	.short	0x0101


	//----- nvinfo : EIATTR_INT_WARP_WIDE_INSTR_OFFSETS
	.align		4
        /*0040*/ 	.byte	0x04, 0x31
        /*0042*/ 	.short	(.L_39 - .L_38)


	//   ....[0]....
.L_38:
        /*0044*/ 	.word	0x00000d10


	//   ....[1]....
        /*0048*/ 	.word	0x00000db0


	//   ....[2]....
        /*004c*/ 	.word	0x00002270


	//   ....[3]....
        /*0050*/ 	.word	0x00004300


	//   ....[4]....
        /*0054*/ 	.word	0x00004330


	//   ....[5]....
        /*0058*/ 	.word	0x00004380


	//   ....[6]....
        /*005c*/ 	.word	0x00004ca0


	//   ....[7]....
        /*0060*/ 	.word	0x00004cc0


	//   ....[8]....
        /*0064*/ 	.word	0x00004da0


	//   ....[9]....
        /*0068*/ 	.word	0x00004e60


	//   ....[10]....
        /*006c*/ 	.word	0x00004e80


	//   ....[11]....
        /*0070*/ 	.word	0x00004f50


	//   ....[12]....
        /*0074*/ 	.word	0x00005040


	//   ....[13]....
        /*0078*/ 	.word	0x00005060


	//   ....[14]....
        /*007c*/ 	.word	0x00005160


	//   ....[15]....
        /*0080*/ 	.word	0x00005310


	//   ....[16]....
        /*0084*/ 	.word	0x00005320


	//   ....[17]....
        /*0088*/ 	.word	0x000054b0


	//----- nvinfo : EIATTR_COOP_GROUP_MASK_REGIDS
	.align		4
.L_39:
        /*008c*/ 	.byte	0x04, 0x29
        /*008e*/ 	.short	(.L_41 - .L_40)


	//   ....[0]....
.L_40:
        /*0090*/ 	.word	0xffffffff


	//   ....[1]....
        /*0094*/ 	.word	0xffffffff


	//   ....[2]....
        /*0098*/ 	.word	0xffffffff


	//   ....[3]....
        /*009c*/ 	.word	0xffffffff


	//   ....[4]....
        /*00a0*/ 	.word	0xffffffff


	//   ....[5]....
        /*00a4*/ 	.word	0xffffffff


	//   ....[6]....
        /*00a8*/ 	.word	0xffffffff


	//   ....[7]....
        /*00ac*/ 	.word	0xffffffff


	//   ....[8]....
        /*00b0*/ 	.word	0xffffffff


	//   ....[9]....
        /*00b4*/ 	.word	0xffffffff


	//   ....[10]....
        /*00b8*/ 	.word	0xffffffff


	//   ....[11]....
        /*00bc*/ 	.word	0xffffffff


	//   ....[12]....
        /*00c0*/ 	.word	0xffffffff


	//   ....[13]....
        /*00c4*/ 	.word	0xffffffff


	//----- nvinfo : EIATTR_COOP_GROUP_INSTR_OFFSETS
	.align		4
.L_41:
        /*00c8*/ 	.byte	0x04, 0x28
        /*00ca*/ 	.short	(.L_43 - .L_42)


	//   ....[0]....
.L_42:
        /*00cc*/ 	.word	0x000000c0


	//   ....[1]....
        /*00d0*/ 	.word	0x00000500


	//   ....[2]....
        /*00d4*/ 	.word	0x00000680


	//   ....[3]....
        /*00d8*/ 	.word	0x00000810


	//   ....[4]....
        /*00dc*/ 	.word	0x00000900


	//   ....[5]....
        /*00e0*/ 	.word	0x00000a60


	//   ....[6]....
        /*00e4*/ 	.word	0x00000bf0


	//   ....[7]....
        /*00e8*/ 	.word	0x00000e30


	//   ....[8]....
        /*00ec*/ 	.word	0x00002150


	//   ....[9]....
        /*00f0*/ 	.word	0x00002f30


	//   ....[10]....
        /*00f4*/ 	.word	0x00003400


	//   ....[11]....
        /*00f8*/ 	.word	0x00003430


	//   ....[12]....
        /*00fc*/ 	.word	0x00004210


	//   ....[13]....
        /*0100*/ 	.word	0x00004420


	//----- nvinfo : EIATTR_VRC_CTA_INIT_COUNT
	.align		4
.L_43:
        /*0104*/ 	.byte	0x02, 0x4a
        /*0106*/ 	.byte	0x80
	.zero		1


	//----- nvinfo : EIATTR_SYSCALL_OFFSETS
	.align		4
        /*0108*/ 	.byte	0x04, 0x46
        /*010a*/ 	.short	(.L_45 - .L_44)


	//   ....[0]....
.L_44:
        /*010c*/ 	.word	0x00005fa0


	//   ....[1]....
        /*0110*/ 	.word	0x00006090


	//   ....[2]....
        /*0114*/ 	.word	0x00006800


	//   ....[3]....
        /*0118*/ 	.word	0x000074c0


	//   ....[4]....
        /*011c*/ 	.word	0x00008160


	//   ....[5]....
        /*0120*/ 	.word	0x00008e00


	//----- nvinfo : EIATTR_MBARRIER_INSTR_OFFSETS
	.align		4
.L_45:
        /*0124*/ 	.byte	0x04, 0x39
        /*0126*/ 	.short	(.L_47 - .L_46)


	//   ....[0]....
.L_46:
        /*0128*/ 	.word	0x000005f0
        /*012c*/ 	.word	0x000000ff
        /*0130*/ 	.word	0x00000000
        /*0134*/ 	.short	0x0100
        /*0136*/ 	.byte	0x08
	.zero		1


	//   ....[1]....
        /*0138*/ 	.word	0x00000600
        /*013c*/ 	.word	0x000000ff
        /*0140*/ 	.word	0x00000020
        /*0144*/ 	.short	0x0100
        /*0146*/ 	.byte	0x08
	.zero		1


	//   ....[2]....
        /*0148*/ 	.word	0x00000610
        /*014c*/ 	.word	0x000000ff
        /*0150*/ 	.word	0x00000008
        /*0154*/ 	.short	0x0100
        /*0156*/ 	.byte	0x08
	.zero		1


	//   ....[3]....
        /*0158*/ 	.word	0x00000620
        /*015c*/ 	.word	0x000000ff
        /*0160*/ 	.word	0x00000028
        /*0164*/ 	.short	0x0100
        /*0166*/ 	.byte	0x08
	.zero		1


	//   ....[4]....
        /*0168*/ 	.word	0x00000630
        /*016c*/ 	.word	0x000000ff
        /*0170*/ 	.word	0x00000010
        /*0174*/ 	.short	0x0100
        /*0176*/ 	.byte	0x08
	.zero		1


	//   ....[5]....
        /*0178*/ 	.word	0x00000640
        /*017c*/ 	.word	0x000000ff
        /*0180*/ 	.word	0x00000030
        /*0184*/ 	.short	0x0100
        /*0186*/ 	.byte	0x08
	.zero		1


	//   ....[6]....
        /*0188*/ 	.word	0x00000650
        /*018c*/ 	.word	0x000000ff
        /*0190*/ 	.word	0x00000018
        /*0194*/ 	.short	0x0100
        /*0196*/ 	.byte	0x08
	.zero		1


	//   ....[7]....
        /*0198*/ 	.word	0x00000660
        /*019c*/ 	.word	0x000000ff
        /*01a0*/ 	.word	0x00000038
        /*01a4*/ 	.short	0x0100
        /*01a6*/ 	.byte	0x08
	.zero		1


	//   ....[8]....
        /*01a8*/ 	.word	0x00000780
        /*01ac*/ 	.word	0x000000ff
        /*01b0*/ 	.word	0x00000040
        /*01b4*/ 	.short	0x0100
        /*01b6*/ 	.byte	0x09
	.zero		1


	//   ....[9]....
        /*01b8*/ 	.word	0x00000790
        /*01bc*/ 	.word	0x000000ff
        /*01c0*/ 	.word	0x00000060
        /*01c4*/ 	.short	0x0100
        /*01c6*/ 	.byte	0x09
	.zero		1


	//   ....[10]....
        /*01c8*/ 	.word	0x000007a0
        /*01cc*/ 	.word	0x000000ff
        /*01d0*/ 	.word	0x00000048
        /*01d4*/ 	.short	0x0100
        /*01d6*/ 	.byte	0x09
	.zero		1


	//   ....[11]....
        /*01d8*/ 	.word	0x000007b0
        /*01dc*/ 	.word	0x000000ff
        /*01e0*/ 	.word	0x00000068
        /*01e4*/ 	.short	0x0100
        /*01e6*/ 	.byte	0x09
	.zero		1


	//   ....[12]....
        /*01e8*/ 	.word	0x000007c0
        /*01ec*/ 	.word	0x000000ff
        /*01f0*/ 	.word	0x00000050
        /*01f4*/ 	.short	0x0100
        /*01f6*/ 	.byte	0x09
	.zero		1


	//   ....[13]....
        /*01f8*/ 	.word	0x000007d0
        /*01fc*/ 	.word	0x000000ff
        /*0200*/ 	.word	0x00000070
        /*0204*/ 	.short	0x0100
        /*0206*/ 	.byte	0x09
	.zero		1


	//   ....[14]....
        /*0208*/ 	.word	0x000007e0
        /*020c*/ 	.word	0x000000ff
        /*0210*/ 	.word	0x00000058
        /*0214*/ 	.short	0x0100
        /*0216*/ 	.byte	0x09
	.zero		1


	//   ....[15]....
        /*0218*/ 	.word	0x000007f0
        /*021c*/ 	.word	0x000000ff
        /*0220*/ 	.word	0x00000078
        /*0224*/ 	.short	0x0100
        /*0226*/ 	.byte	0x09
	.zero		1


	//   ....[16]....
        /*0228*/ 	.word	0x000008d0
        /*022c*/ 	.word	0x000000ff
        /*0230*/ 	.word	0x00000080
        /*0234*/ 	.short	0x0100
        /*0236*/ 	.byte	0x08
	.zero		1


	//   ....[17]....
        /*0238*/ 	.word	0x000008e0
        /*023c*/ 	.word	0x000000ff
        /*0240*/ 	.word	0x00000088
        /*0244*/ 	.short	0x0100
        /*0246*/ 	.byte	0x08
	.zero		1


	//   ....[18]....
        /*0248*/ 	.word	0x00000a10
        /*024c*/ 	.word	0x000000ff
        /*0250*/ 	.word	0x00000090
        /*0254*/ 	.short	0x0100
        /*0256*/ 	.byte	0x08
	.zero		1


	//   ....[19]....
        /*0258*/ 	.word	0x00000a20
        /*025c*/ 	.word	0x000000ff
        /*0260*/ 	.word	0x000000a0
        /*0264*/ 	.short	0x0100
        /*0266*/ 	.byte	0x08
	.zero		1


	//   ....[20]....
        /*0268*/ 	.word	0x00000a30
        /*026c*/ 	.word	0x000000ff
        /*0270*/ 	.word	0x00000098
        /*0274*/ 	.short	0x0100
        /*0276*/ 	.byte	0x08
	.zero		1


	//   ....[21]....
        /*0278*/ 	.word	0x00000a40
        /*027c*/ 	.word	0x000000ff
        /*0280*/ 	.word	0x000000a8
        /*0284*/ 	.short	0x0100
        /*0286*/ 	.byte	0x08
	.zero		1


	//   ....[22]....
        /*0288*/ 	.word	0x00000b60
        /*028c*/ 	.word	0x000000ff
        /*0290*/ 	.word	0x000000b0
        /*0294*/ 	.short	0x0100
        /*0296*/ 	.byte	0x09
	.zero		1


	//   ....[23]....
        /*0298*/ 	.word	0x00000b70
        /*029c*/ 	.word	0x000000ff
        /*02a0*/ 	.word	0x000000d0
        /*02a4*/ 	.short	0x0100
        /*02a6*/ 	.byte	0x09
	.zero		1


	//   ....[24]....
        /*02a8*/ 	.word	0x00000b80
        /*02ac*/ 	.word	0x000000ff
        /*02b0*/ 	.word	0x000000b8
        /*02b4*/ 	.short	0x0100
        /*02b6*/ 	.byte	0x09
	.zero		1


	//   ....[25]....
        /*02b8*/ 	.word	0x00000b90
        /*02bc*/ 	.word	0x000000ff
        /*02c0*/ 	.word	0x000000d8
        /*02c4*/ 	.short	0x0100
        /*02c6*/ 	.byte	0x09
	.zero		1


	//   ....[26]....
        /*02c8*/ 	.word	0x00000ba0
        /*02cc*/ 	.word	0x000000ff
        /*02d0*/ 	.word	0x000000c0
        /*02d4*/ 	.short	0x0100
        /*02d6*/ 	.byte	0x09
	.zero		1


	//   ....[27]....
        /*02d8*/ 	.word	0x00000bb0
        /*02dc*/ 	.word	0x000000ff
        /*02e0*/ 	.word	0x000000e0
        /*02e4*/ 	.short	0x0100
        /*02e6*/ 	.byte	0x09
	.zero		1


	//   ....[28]....
        /*02e8*/ 	.word	0x00000bc0
        /*02ec*/ 	.word	0x000000ff
        /*02f0*/ 	.word	0x000000c8
        /*02f4*/ 	.short	0x0100
        /*02f6*/ 	.byte	0x09
	.zero		1


	//   ....[29]....
        /*02f8*/ 	.word	0x00000bd0
        /*02fc*/ 	.word	0x000000ff
        /*0300*/ 	.word	0x000000e8
        /*0304*/ 	.short	0x0100
        /*0306*/ 	.byte	0x09
	.zero		1


	//   ....[30]....
        /*0308*/ 	.word	0x00000cc0
        /*030c*/ 	.word	0x000000ff
        /*0310*/ 	.word	0x000000f0
        /*0314*/ 	.short	0x0100
        /*0316*/ 	.byte	0x08
	.zero		1


	//   ....[31]....
        /*0318*/ 	.word	0x00000cd0
        /*031c*/ 	.word	0x000000ff
        /*0320*/ 	.word	0x00000100
        /*0324*/ 	.short	0x0100
        /*0326*/ 	.byte	0x08
	.zero		1


	//   ....[32]....
        /*0328*/ 	.word	0x00000ce0
        /*032c*/ 	.word	0x000000ff
        /*0330*/ 	.word	0x000000f8
        /*0334*/ 	.short	0x0100
        /*0336*/ 	.byte	0x08
	.zero		1


	//   ....[33]....
        /*0338*/ 	.word	0x00000cf0
        /*033c*/ 	.word	0x000000ff
        /*0340*/ 	.word	0x00000108
        /*0344*/ 	.short	0x0100
        /*0346*/ 	.byte	0x08
	.zero		1


	//   ....[34]....
        /*0348*/ 	.word	0x00000de0
        /*034c*/ 	.word	0x000000ff
        /*0350*/ 	.word	0x00000110
        /*0354*/ 	.short	0x0100
        /*0356*/ 	.byte	0x07
	.zero		1


	//   ....[35]....
        /*0358*/ 	.word	0x000017f0
        /*035c*/ 	.word	0x00000002
        /*0360*/ 	.word	0x00000100
        /*0364*/ 	.short	0x010a
        /*0366*/ 	.byte	0xff
	.zero		1


	//   ....[36]....
        /*0368*/ 	.word	0x00001820
        /*036c*/ 	.word	0x00000002
        /*0370*/ 	.word	0x000000f0
        /*0374*/ 	.short	0x0101
        /*0376*/ 	.byte	0xff
	.zero		1


	//   ....[37]....
        /*0378*/ 	.word	0x000018f0
        /*037c*/ 	.word	0x000000ff
        /*0380*/ 	.word	0x00000020
        /*0384*/ 	.short	0x010a
        /*0386*/ 	.byte	0x08
	.zero		1


	//   ....[38]....
        /*0388*/ 	.word	0x000019f0
        /*038c*/ 	.word	0x000000ff
        /*0390*/ 	.word	0x00000020
        /*0394*/ 	.short	0x010a
        /*0396*/ 	.byte	0x21
	.zero		1


	//   ....[39]....
        /*0398*/ 	.word	0x00001ba0
        /*039c*/ 	.word	0x000000ff
        /*03a0*/ 	.word	0x00000020
        /*03a4*/ 	.short	0x010a
        /*03a6*/ 	.byte	0x08
	.zero		1


	//   ....[40]....
        /*03a8*/ 	.word	0x00001d60
        /*03ac*/ 	.word	0x000000ff
        /*03b0*/ 	.word	0x00000088
        /*03b4*/ 	.short	0x0101
        /*03b6*/ 	.byte	0x06
	.zero		1


	//   ....[41]....
        /*03b8*/ 	.word	0x00001d80
        /*03bc*/ 	.word	0x000000ff
        /*03c0*/ 	.word	0x00000020
        /*03c4*/ 	.short	0x010a
        /*03c6*/ 	.byte	0x08
	.zero		1


	//   ....[42]....
        /*03c8*/ 	.word	0x00001e00
        /*03cc*/ 	.word	0x000000ff
        /*03d0*/ 	.word	0x00000020
        /*03d4*/ 	.short	0x010a
        /*03d6*/ 	.byte	0x21
	.zero		1


	//   ....[43]....
        /*03d8*/ 	.word	0x00001f90
        /*03dc*/ 	.word	0x000000ff
        /*03e0*/ 	.word	0x00000020
        /*03e4*/ 	.short	0x010a
        /*03e6*/ 	.byte	0x08
	.zero		1


	//   ....[44]....
        /*03e8*/ 	.word	0x00002180
        /*03ec*/ 	.word	0x00000002
        /*03f0*/ 	.word	0x00000090
        /*03f4*/ 	.short	0x010a
        /*03f6*/ 	.byte	0xff
	.zero		1


	//   ....[45]....
        /*03f8*/ 	.word	0x00002240
        /*03fc*/ 	.word	0x00000002
        /*0400*/ 	.word	0x00000000
        /*0404*/ 	.short	0x0101
        /*0406*/ 	.byte	0xff
	.zero		1


	//   ....[46]....
        /*0408*/ 	.word	0x000027a0
        /*040c*/ 	.word	0x000000ff
        /*0410*/ 	.word	0x00000000
        /*0414*/ 	.short	0x010a
        /*0416*/ 	.byte	0x04
	.zero		1


	//   ....[47]....
        /*0418*/ 	.word	0x00002830
        /*041c*/ 	.word	0x000000ff
        /*0420*/ 	.word	0x00000000
        /*0424*/ 	.short	0x010a
        /*0426*/ 	.byte	0x04
	.zero		1


	//   ....[48]....
        /*0428*/ 	.word	0x000028c0
        /*042c*/ 	.word	0x000000ff
        /*0430*/ 	.word	0x00000000
        /*0434*/ 	.short	0x010a
        /*0436*/ 	.byte	0x04
	.zero		1


	//   ....[49]....
        /*0438*/ 	.word	0x00002960
        /*043c*/ 	.word	0x00000000
        /*0440*/ 	.word	0x00000000
        /*0444*/ 	.short	0x010a
        /*0446*/ 	.byte	0xff
	.zero		1


	//   ....[50]....
        /*0448*/ 	.word	0x00002a90
        /*044c*/ 	.word	0x00000000
        /*0450*/ 	.word	0x000000f0
        /*0454*/ 	.short	0x010a
        /*0456*/ 	.byte	0xff
	.zero		1


	//   ....[51]....
        /*0458*/ 	.word	0x00002b00
        /*045c*/ 	.word	0x00000000
        /*0460*/ 	.word	0x00000000
        /*0464*/ 	.short	0x0101
        /*0466*/ 	.byte	0xff
	.zero		1


	//   ....[52]....
        /*0468*/ 	.word	0x00002b20
        /*046c*/ 	.word	0x000000ff
        /*0470*/ 	.word	0x000000a0
        /*0474*/ 	.short	0x010a
        /*0476*/ 	.byte	0x05
	.zero		1


	//   ....[53]....
        /*0478*/ 	.word	0x00002c40
        /*047c*/ 	.word	0x00000000
        /*0480*/ 	.word	0x00000090
        /*0484*/ 	.short	0x010a
        /*0486*/ 	.byte	0xff
	.zero		1


	//   ....[54]....
        /*0488*/ 	.word	0x00002d40
        /*048c*/ 	.word	0x00000000
        /*0490*/ 	.word	0x00000000
        /*0494*/ 	.short	0x0101
        /*0496*/ 	.byte	0xff
	.zero		1


	//   ....[55]....
        /*0498*/ 	.word	0x00002dd0
        /*049c*/ 	.word	0x000000ff
        /*04a0*/ 	.word	0x000000a0
        /*04a4*/ 	.short	0x0106
        /*04a6*/ 	.byte	0x05
	.zero		1


	//   ....[56]....
        /*04a8*/ 	.word	0x00002df0
        /*04ac*/ 	.word	0x000000ff
        /*04b0*/ 	.word	0x000000a0
        /*04b4*/ 	.short	0x010a
        /*04b6*/ 	.byte	0x05
	.zero		1


	//   ....[57]....
        /*04b8*/ 	.word	0x00002e80
        /*04bc*/ 	.word	0x000000ff
        /*04c0*/ 	.word	0x000000a0
        /*04c4*/ 	.short	0x0106
        /*04c6*/ 	.byte	0x04
	.zero		1


	//   ....[58]....
        /*04c8*/ 	.word	0x00002ec0
        /*04cc*/ 	.word	0x00000000
        /*04d0*/ 	.word	0x000000a0
        /*04d4*/ 	.short	0x010a
        /*04d6*/ 	.byte	0xff
	.zero		1


	//   ....[59]....
        /*04d8*/ 	.word	0x00003100
        /*04dc*/ 	.word	0x000000ff
        /*04e0*/ 	.word	0x00000008
        /*04e4*/ 	.short	0x010a
        /*04e6*/ 	.byte	0x06
	.zero		1


	//   ....[60]....
        /*04e8*/ 	.word	0x00003120
        /*04ec*/ 	.word	0x000000ff
        /*04f0*/ 	.word	0x00000008
        /*04f4*/ 	.short	0x010a
        /*04f6*/ 	.byte	0x06
	.zero		1


	//   ....[61]....
        /*04f8*/ 	.word	0x000032b0
        /*04fc*/ 	.word	0x000000ff
        /*0500*/ 	.word	0x00000008
        /*0504*/ 	.short	0x010a
        /*0506*/ 	.byte	0x06
	.zero		1


	//   ....[62]....
        /*0508*/ 	.word	0x000032d0
        /*050c*/ 	.word	0x000000ff
        /*0510*/ 	.word	0x00000008
        /*0514*/ 	.short	0x010a
        /*0516*/ 	.byte	0x06
	.zero		1


	//   ....[63]....
        /*0518*/ 	.word	0x00003390
        /*051c*/ 	.word	0x000000ff
        /*0520*/ 	.word	0x00000000
        /*0524*/ 	.short	0x0101
        /*0526*/ 	.byte	0x07
	.zero		1


	//   ....[64]....
        /*0528*/ 	.word	0x00003750
        /*052c*/ 	.word	0x00000000
        /*0530*/ 	.word	0x00000090
        /*0534*/ 	.short	0x010a
        /*0536*/ 	.byte	0xff
	.zero		1


	//   ....[65]....
        /*0538*/ 	.word	0x00003810
        /*053c*/ 	.word	0x00000000
        /*0540*/ 	.word	0x00000000
        /*0544*/ 	.short	0x0101
        /*0546*/ 	.byte	0xff
	.zero		1


	//   ....[66]....
        /*0548*/ 	.word	0x000038c0
        /*054c*/ 	.word	0x000000ff
        /*0550*/ 	.word	0x00000000
        /*0554*/ 	.short	0x010a
        /*0556*/ 	.byte	0x09
	.zero		1


	//   ....[67]....
        /*0558*/ 	.word	0x000038e0
        /*055c*/ 	.word	0x000000ff
        /*0560*/ 	.word	0x000000d0
        /*0564*/ 	.short	0x010a
        /*0566*/ 	.byte	0x08
	.zero		1


	//   ....[68]....
        /*0568*/ 	.word	0x00003990
        /*056c*/ 	.word	0x000000ff
        /*0570*/ 	.word	0x00000000
        /*0574*/ 	.short	0x010a
        /*0576*/ 	.byte	0x0e
	.zero		1


	//   ....[69]....
        /*0578*/ 	.word	0x00003ac0
        /*057c*/ 	.word	0x000000ff
        /*0580*/ 	.word	0x00000000
        /*0584*/ 	.short	0x010a
        /*0586*/ 	.byte	0x26
	.zero		1


	//   ....[70]....
        /*0588*/ 	.word	0x00003f00
        /*058c*/ 	.word	0x000000ff
        /*0590*/ 	.word	0x00000000
        /*0594*/ 	.short	0x010a
        /*0596*/ 	.byte	0x08
	.zero		1


	//   ....[71]....
        /*0598*/ 	.word	0x00003f90
        /*059c*/ 	.word	0x000000ff
        /*05a0*/ 	.word	0x00000000
        /*05a4*/ 	.short	0x010a
        /*05a6*/ 	.byte	0x08
	.zero		1


	//   ....[72]....
        /*05a8*/ 	.word	0x00004020
        /*05ac*/ 	.word	0x000000ff
        /*05b0*/ 	.word	0x00000000
        /*05b4*/ 	.short	0x010a
        /*05b6*/ 	.byte	0x08
	.zero		1


	//   ....[73]....
        /*05b8*/ 	.word	0x000040c0
        /*05bc*/ 	.word	0x00000000
        /*05c0*/ 	.word	0x00000000
        /*05c4*/ 	.short	0x010a
        /*05c6*/ 	.byte	0xff
	.zero		1


	//   ....[74]....
        /*05c8*/ 	.word	0x00004100
        /*05cc*/ 	.word	0x00000000
        /*05d0*/ 	.word	0x00000000
        /*05d4*/ 	.short	0x010a
        /*05d6*/ 	.byte	0xff
	.zero		1


	//   ....[75]....
        /*05d8*/ 	.word	0x00004170
        /*05dc*/ 	.word	0x000000ff
        /*05e0*/ 	.word	0x00000000
        /*05e4*/ 	.short	0x0101
        /*05e6*/ 	.byte	0x05
	.zero		1


	//   ....[76]....
        /*05e8*/ 	.word	0x000041b0
        /*05ec*/ 	.word	0x000000ff
        /*05f0*/ 	.word	0x00000110
        /*05f4*/ 	.short	0x010a
        /*05f6*/ 	.byte	0x07
	.zero		1


	//   ....[77]....
        /*05f8*/ 	.word	0x00004200
        /*05fc*/ 	.word	0x000000ff
        /*0600*/ 	.word	0x00000000
        /*0604*/ 	.short	0x0101
        /*0606*/ 	.byte	0x05
	.zero		1


	//   ....[78]....
        /*0608*/ 	.word	0x00004650
        /*060c*/ 	.word	0x00000000
        /*0610*/ 	.word	0x00000090
        /*0614*/ 	.short	0x010a
        /*0616*/ 	.byte	0xff
	.zero		1


	//   ....[79]....
        /*0618*/ 	.word	0x00004710
        /*061c*/ 	.word	0x00000000
        /*0620*/ 	.word	0x00000000
        /*0624*/ 	.short	0x0101
        /*0626*/ 	.byte	0xff
	.zero		1


	//   ....[80]....
        /*0628*/ 	.word	0x00004a30
        /*062c*/ 	.word	0x000000ff
        /*0630*/ 	.word	0x00000088
        /*0634*/ 	.short	0x010a
        /*0636*/ 	.byte	0x07
	.zero		1


	//   ....[81]....
        /*0638*/ 	.word	0x00004c20
        /*063c*/ 	.word	0x000000ff
        /*0640*/ 	.word	0x00000060
        /*0644*/ 	.short	0x010a
        /*0646*/ 	.byte	0x07
	.zero		1


	//   ....[82]....
        /*0648*/ 	.word	0x00004e10
        /*064c*/ 	.word	0x000000ff
        /*0650*/ 	.word	0x00000040
        /*0654*/ 	.short	0x010b
        /*0656*/ 	.byte	0x07
	.zero		1


	//   ....[83]....
        /*0658*/ 	.word	0x00004e20
        /*065c*/ 	.word	0x000000ff
        /*0660*/ 	.word	0x00000000
        /*0664*/ 	.short	0x0101
        /*0666*/ 	.byte	0x0e
	.zero		1


	//   ....[84]....
        /*0668*/ 	.word	0x00004e30
        /*066c*/ 	.word	0x000000ff
        /*0670*/ 	.word	0x00000068
        /*0674*/ 	.short	0x010a
        /*0676*/ 	.byte	0x07
	.zero		1


	//   ....[85]....
        /*0678*/ 	.word	0x00004fe0
        /*067c*/ 	.word	0x000000ff
        /*0680*/ 	.word	0x00000048
        /*0684*/ 	.short	0x010b
        /*0686*/ 	.byte	0x07
	.zero		1


	//   ....[86]....
        /*0688*/ 	.word	0x00004ff0
        /*068c*/ 	.word	0x000000ff
        /*0690*/ 	.word	0x00000000
        /*0694*/ 	.short	0x0101
        /*0696*/ 	.byte	0x0e
	.zero		1


	//   ....[87]....
        /*0698*/ 	.word	0x00005000
        /*069c*/ 	.word	0x000000ff
        /*06a0*/ 	.word	0x00000070
        /*06a4*/ 	.short	0x010a
        /*06a6*/ 	.byte	0x07
	.zero		1


	//   ....[88]....
        /*06a8*/ 	.word	0x000051f0
        /*06ac*/ 	.word	0x000000ff
        /*06b0*/ 	.word	0x00000050
        /*06b4*/ 	.short	0x010b
        /*06b6*/ 	.byte	0x07
	.zero		1


	//   ....[89]....
        /*06b8*/ 	.word	0x00005260
        /*06bc*/ 	.word	0x000000ff
        /*06c0*/ 	.word	0x00000000
        /*06c4*/ 	.short	0x0101
        /*06c6*/ 	.byte	0x0e
	.zero		1


	//   ....[90]....
        /*06c8*/ 	.word	0x00005270
        /*06cc*/ 	.word	0x000000ff
        /*06d0*/ 	.word	0x00000078
        /*06d4*/ 	.short	0x010a
        /*06d6*/ 	.byte	0x07
	.zero		1


	//   ....[91]....
        /*06d8*/ 	.word	0x00005510
        /*06dc*/ 	.word	0x000000ff
        /*06e0*/ 	.word	0x00000058
        /*06e4*/ 	.short	0x010b
        /*06e6*/ 	.byte	0x07
	.zero		1


	//   ....[92]....
        /*06e8*/ 	.word	0x00005530
        /*06ec*/ 	.word	0x000000ff
        /*06f0*/ 	.word	0x00000000
        /*06f4*/ 	.short	0x0101
        /*06f6*/ 	.byte	0x0d
	.zero		1


	//   ....[93]....
        /*06f8*/ 	.word	0x00005560
        /*06fc*/ 	.word	0x000000ff
        /*0700*/ 	.word	0x00000060
        /*0704*/ 	.short	0x010a
        /*0706*/ 	.byte	0x07
	.zero		1


	//   ....[94]....
        /*0708*/ 	.word	0x00005580
        /*070c*/ 	.word	0x000000ff
        /*0710*/ 	.word	0x00000068
        /*0714*/ 	.short	0x010a
        /*0716*/ 	.byte	0x07
	.zero		1


	//   ....[95]....
        /*0718*/ 	.word	0x000055a0
        /*071c*/ 	.word	0x000000ff
        /*0720*/ 	.word	0x00000070
        /*0724*/ 	.short	0x010a
        /*0726*/ 	.byte	0x07
	.zero		1


	//   ....[96]....
        /*0728*/ 	.word	0x000055e0
        /*072c*/ 	.word	0x00000000
        /*0730*/ 	.word	0x00000078
        /*0734*/ 	.short	0x010a
        /*0736*/ 	.byte	0xff
	.zero		1


	//   ....[97]....
        /*0738*/ 	.word	0x00005960
        /*073c*/ 	.word	0x00000000
        /*0740*/ 	.word	0x00000090
        /*0744*/ 	.short	0x010a
        /*0746*/ 	.byte	0xff
	.zero		1


	//   ....[98]....
        /*0748*/ 	.word	0x00005a70
        /*074c*/ 	.word	0x00000000
        /*0750*/ 	.word	0x00000000
        /*0754*/ 	.short	0x0101
        /*0756*/ 	.byte	0xff
	.zero		1


	//   ....[99]....
        /*0758*/ 	.word	0x000064c0
        /*075c*/ 	.word	0x000000ff
        /*0760*/ 	.word	0x00000040
        /*0764*/ 	.short	0x010a
        /*0766*/ 	.byte	0x30
	.zero		1


	//   ....[100]....
        /*0768*/ 	.word	0x00006500
        /*076c*/ 	.word	0x00000070
        /*0770*/ 	.word	0x000000b0
        /*0774*/ 	.short	0x010a
        /*0776*/ 	.byte	0xff
	.zero		1


	//   ....[101]....
        /*0778*/ 	.word	0x000065f0
        /*077c*/ 	.word	0x000000ff
        /*0780*/ 	.word	0x00000040
        /*0784*/ 	.short	0x010a
        /*0786*/ 	.byte	0x30
	.zero		1


	//   ....[102]....
        /*0788*/ 	.word	0x000066e0
        /*078c*/ 	.word	0x00000070
        /*0790*/ 	.word	0x000000b0
        /*0794*/ 	.short	0x010a
        /*0796*/ 	.byte	0xff
	.zero		1


	//   ....[103]....
        /*0798*/ 	.word	0x000071f0
        /*079c*/ 	.word	0x00000000
        /*07a0*/ 	.word	0x00000000
        /*07a4*/ 	.short	0x0101
        /*07a6*/ 	.byte	0xff
	.zero		1


	//   ....[104]....
        /*07a8*/ 	.word	0x00007200
        /*07ac*/ 	.word	0x00000002
        /*07b0*/ 	.word	0x00000040
        /*07b4*/ 	.short	0x010a
        /*07b6*/ 	.byte	0xff
	.zero		1


	//   ....[105]....
        /*07b8*/ 	.word	0x000072e0
        /*07bc*/ 	.word	0x00000002
        /*07c0*/ 	.word	0x00000040
        /*07c4*/ 	.short	0x010a
        /*07c6*/ 	.byte	0xff
	.zero		1


	//   ....[106]....
        /*07c8*/ 	.word	0x00007e90
        /*07cc*/ 	.word	0x0000003f
        /*07d0*/ 	.word	0x00000000
        /*07d4*/ 	.short	0x0101
        /*07d6*/ 	.byte	0xff
	.zero		1


	//   ....[107]....
        /*07d8*/ 	.word	0x00007eb0
        /*07dc*/ 	.word	0x00000000
        /*07e0*/ 	.word	0x00000040
        /*07e4*/ 	.short	0x010a
        /*07e6*/ 	.byte	0xff
	.zero		1


	//   ....[108]....
        /*07e8*/ 	.word	0x00007f80
        /*07ec*/ 	.word	0x00000000
        /*07f0*/ 	.word	0x00000040
        /*07f4*/ 	.short	0x010a
        /*07f6*/ 	.byte	0xff
	.zero		1


	//   ....[109]....
        /*07f8*/ 	.word	0x00008b30
        /*07fc*/ 	.word	0x0000003f
        /*0800*/ 	.word	0x00000000
        /*0804*/ 	.short	0x0101
        /*0806*/ 	.byte	0xff
	.zero		1


	//   ....[110]....
        /*0808*/ 	.word	0x00008b50
        /*080c*/ 	.word	0x00000000
        /*0810*/ 	.word	0x00000040
        /*0814*/ 	.short	0x010a
        /*0816*/ 	.byte	0xff
	.zero		1


	//   ....[111]....
        /*0818*/ 	.word	0x00008c20
        /*081c*/ 	.word	0x00000000
        /*0820*/ 	.word	0x00000040
        /*0824*/ 	.short	0x010a
        /*0826*/ 	.byte	0xff
	.zero		1


	//   ....[112]....
        /*0828*/ 	.word	0x00009010
        /*082c*/ 	.word	0x00000070
        /*0830*/ 	.word	0x00000000
        /*0834*/ 	.short	0x0101
        /*0836*/ 	.byte	0xff
	.zero		1


	//   ....[113]....
        /*0838*/ 	.word	0x00009820
        /*083c*/ 	.word	0x00000000
        /*0840*/ 	.word	0x00000000
        /*0844*/ 	.short	0x0101
        /*0846*/ 	.byte	0xff
	.zero		1


	//   ....[114]....
        /*0848*/ 	.word	0x00009a90
        /*084c*/ 	.word	0x000000ff
        /*0850*/ 	.word	0x00000000
        /*0854*/ 	.short	0x0101
        /*0856*/ 	.byte	0x04
	.zero		1


	//   ....[115]....
        /*0858*/ 	.word	0x00009ab0
        /*085c*/ 	.word	0x00000002
        /*0860*/ 	.word	0x00000100
        /*0864*/ 	.short	0x010a
        /*0866*/ 	.byte	0xff
	.zero		1


	//   ....[116]....
        /*0868*/ 	.word	0x00009b10
        /*086c*/ 	.word	0x00000002
        /*0870*/ 	.word	0x00000020
        /*0874*/ 	.short	0x010a
        /*0876*/ 	.byte	0xff
	.zero		1


	//   ....[117]....
        /*0878*/ 	.word	0x00009b70
        /*087c*/ 	.word	0x00000002
        /*0880*/ 	.word	0x00000020
        /*0884*/ 	.short	0x010a
        /*0886*/ 	.byte	0xff
	.zero		1


	//   ....[118]....
        /*0888*/ 	.word	0x00009bc0
        /*088c*/ 	.word	0x00000002
        /*0890*/ 	.word	0x00000090
        /*0894*/ 	.short	0x010a
        /*0896*/ 	.byte	0xff
	.zero		1


	//   ....[119]....
        /*0898*/ 	.word	0x00009c20
        /*089c*/ 	.word	0x00000000
        /*08a0*/ 	.word	0x00000000
        /*08a4*/ 	.short	0x010a
        /*08a6*/ 	.byte	0xff
	.zero		1


	//   ....[120]....
        /*08a8*/ 	.word	0x00009c80
        /*08ac*/ 	.word	0x00000000
        /*08b0*/ 	.word	0x00000000
        /*08b4*/ 	.short	0x010a
        /*08b6*/ 	.byte	0xff
	.zero		1


	//   ....[121]....
        /*08b8*/ 	.word	0x00009ce0
        /*08bc*/ 	.word	0x00000000
        /*08c0*/ 	.word	0x00000000
        /*08c4*/ 	.short	0x010a
        /*08c6*/ 	.byte	0xff
	.zero		1


	//   ....[122]....
        /*08c8*/ 	.word	0x00009d30
        /*08cc*/ 	.word	0x00000000
        /*08d0*/ 	.word	0x000000f0
        /*08d4*/ 	.short	0x010a
        /*08d6*/ 	.byte	0xff
	.zero		1


	//   ....[123]....
        /*08d8*/ 	.word	0x00009d90
        /*08dc*/ 	.word	0x00000000
        /*08e0*/ 	.word	0x000000a0
        /*08e4*/ 	.short	0x010a
        /*08e6*/ 	.byte	0xff
	.zero		1


	//   ....[124]....
        /*08e8*/ 	.word	0x00009de0
        /*08ec*/ 	.word	0x00000000
        /*08f0*/ 	.word	0x00000090
        /*08f4*/ 	.short	0x010a
        /*08f6*/ 	.byte	0xff
	.zero		1


	//   ....[125]....
        /*08f8*/ 	.word	0x00009e40
        /*08fc*/ 	.word	0x00000000
        /*0900*/ 	.word	0x000000a0
        /*0904*/ 	.short	0x010a
        /*0906*/ 	.byte	0xff
	.zero		1


	//   ....[126]....
        /*0908*/ 	.word	0x00009ea0
        /*090c*/ 	.word	0x00000004
        /*0910*/ 	.word	0x00000008
        /*0914*/ 	.short	0x010a
        /*0916*/ 	.byte	0xff
	.zero		1


	//   ....[127]....
        /*0918*/ 	.word	0x00009f80
        /*091c*/ 	.word	0x00000002
        /*0920*/ 	.word	0x00000008
        /*0924*/ 	.short	0x010a
        /*0926*/ 	.byte	0xff
	.zero		1


	//   ....[128]....
        /*0928*/ 	.word	0x00009fd0
        /*092c*/ 	.word	0x00000000
        /*0930*/ 	.word	0x00000090
        /*0934*/ 	.short	0x010a
        /*0936*/ 	.byte	0xff
	.zero		1


	//   ....[129]....
        /*0938*/ 	.word	0x0000a030
        /*093c*/ 	.word	0x00000000
        /*0940*/ 	.word	0x000000d0
        /*0944*/ 	.short	0x010a
        /*0946*/ 	.byte	0xff
	.zero		1


	//   ....[130]....
        /*0948*/ 	.word	0x0000a090
        /*094c*/ 	.word	0x00000000
        /*0950*/ 	.word	0x00000000
        /*0954*/ 	.short	0x010a
        /*0956*/ 	.byte	0xff
	.zero		1


	//   ....[131]....
        /*0958*/ 	.word	0x0000a0f0
        /*095c*/ 	.word	0x00000000
        /*0960*/ 	.word	0x00000000
        /*0964*/ 	.short	0x010a
        /*0966*/ 	.byte	0xff
	.zero		1


	//   ....[132]....
        /*0968*/ 	.word	0x0000a150
        /*096c*/ 	.word	0x00000000
        /*0970*/ 	.word	0x00000000
        /*0974*/ 	.short	0x010a
        /*0976*/ 	.byte	0xff
	.zero		1


	//   ....[133]....
        /*0978*/ 	.word	0x0000a1b0
        /*097c*/ 	.word	0x00000000
        /*0980*/ 	.word	0x00000000
        /*0984*/ 	.short	0x010a
        /*0986*/ 	.byte	0xff
	.zero		1


	//   ....[134]....
        /*0988*/ 	.word	0x0000a210
        /*098c*/ 	.word	0x00000000
        /*0990*/ 	.word	0x00000110
        /*0994*/ 	.short	0x010a
        /*0996*/ 	.byte	0xff
	.zero		1


	//   ....[135]....
        /*0998*/ 	.word	0x0000a260
        /*099c*/ 	.word	0x00000000
        /*09a0*/ 	.word	0x00000090
        /*09a4*/ 	.short	0x010a
        /*09a6*/ 	.byte	0xff
	.zero		1


	//   ....[136]....
        /*09a8*/ 	.word	0x0000a2c0
        /*09ac*/ 	.word	0x00000000
        /*09b0*/ 	.word	0x00000088
        /*09b4*/ 	.short	0x010a
        /*09b6*/ 	.byte	0xff
	.zero		1


	//   ....[137]....
        /*09b8*/ 	.word	0x0000a320
        /*09bc*/ 	.word	0x00000000
        /*09c0*/ 	.word	0x00000060
        /*09c4*/ 	.short	0x010a
        /*09c6*/ 	.byte	0xff
	.zero		1


	//   ....[138]....
        /*09c8*/ 	.word	0x0000a380
        /*09cc*/ 	.word	0x00000000
        /*09d0*/ 	.word	0x00000068
        /*09d4*/ 	.short	0x010a
        /*09d6*/ 	.byte	0xff
	.zero		1


	//   ....[139]....
        /*09d8*/ 	.word	0x0000a3e0
        /*09dc*/ 	.word	0x00000000
        /*09e0*/ 	.word	0x00000070
        /*09e4*/ 	.short	0x010a
        /*09e6*/ 	.byte	0xff
	.zero		1


	//   ....[140]....
        /*09e8*/ 	.word	0x0000a440
        /*09ec*/ 	.word	0x00000000
        /*09f0*/ 	.word	0x00000078
        /*09f4*/ 	.short	0x010a
        /*09f6*/ 	.byte	0xff
	.zero		1


	//   ....[141]....
        /*09f8*/ 	.word	0x0000a4a0
        /*09fc*/ 	.word	0x00000000
        /*0a00*/ 	.word	0x00000060
        /*0a04*/ 	.short	0x010a
        /*0a06*/ 	.byte	0xff
	.zero		1


	//   ....[142]....
        /*0a08*/ 	.word	0x0000a500
        /*0a0c*/ 	.word	0x00000000
        /*0a10*/ 	.word	0x00000068
        /*0a14*/ 	.short	0x010a
        /*0a16*/ 	.byte	0xff
	.zero		1


	//   ....[143]....
        /*0a18*/ 	.word	0x0000a560
        /*0a1c*/ 	.word	0x00000000
        /*0a20*/ 	.word	0x00000070
        /*0a24*/ 	.short	0x010a
        /*0a26*/ 	.byte	0xff
	.zero		1


	//   ....[144]....
        /*0a28*/ 	.word	0x0000a5b0
        /*0a2c*/ 	.word	0x00000000
        /*0a30*/ 	.word	0x00000090
        /*0a34*/ 	.short	0x010a
        /*0a36*/ 	.byte	0xff
	.zero		1


	//   ....[145]....
        /*0a38*/ 	.word	0x0000a610
        /*0a3c*/ 	.word	0x00000002
        /*0a40*/ 	.word	0x00000040
        /*0a44*/ 	.short	0x010a
        /*0a46*/ 	.byte	0xff
	.zero		1


	//   ....[146]....
        /*0a48*/ 	.word	0x0000a660
        /*0a4c*/ 	.word	0x00000070
        /*0a50*/ 	.word	0x000000b0
        /*0a54*/ 	.short	0x010a
        /*0a56*/ 	.byte	0xff
	.zero		1


	//   ....[147]....
        /*0a58*/ 	.word	0x0000a6b0
        /*0a5c*/ 	.word	0x00000002
        /*0a60*/ 	.word	0x00000040
        /*0a64*/ 	.short	0x010a
        /*0a66*/ 	.byte	0xff
	.zero		1


	//   ....[148]....
        /*0a68*/ 	.word	0x0000a700
        /*0a6c*/ 	.word	0x00000000
        /*0a70*/ 	.word	0x00000040
        /*0a74*/ 	.short	0x010a
        /*0a76*/ 	.byte	0xff
	.zero		1


	//   ....[149]....
        /*0a78*/ 	.word	0x0000a750
        /*0a7c*/ 	.word	0x00000000
        /*0a80*/ 	.word	0x00000040
        /*0a84*/ 	.short	0x010a
        /*0a86*/ 	.byte	0xff
	.zero		1


	//----- nvinfo : EIATTR_NUM_MBARRIERS
	.align		4
.L_47:
        /*0a88*/ 	.byte	0x03, 0x38
        /*0a8a*/ 	.short	0x0023


	//----- nvinfo : EIATTR_EXIT_INSTR_OFFSETS
	.align		4
        /*0a8c*/ 	.byte	0x04, 0x1c
        /*0a8e*/ 	.short	(.L_49 - .L_48)


	//   ....[0]....
.L_48:
        /*0a90*/ 	.word	0x00002990


	//   ....[1]....
        /*0a94*/ 	.word	0x00002e90


	//   ....[2]....
        /*0a98*/ 	.word	0x00002ef0


	//   ....[3]....
        /*0a9c*/ 	.word	0x00004430


	//   ....[4]....
        /*0aa0*/ 	.word	0x00005610


	//   ....[5]....
        /*0aa4*/ 	.word	0x00005650


	//   ....[6]....
        /*0aa8*/ 	.word	0x00009980


	//   ....[7]....
        /*0aac*/ 	.word	0x00009a00


	//   ....[8]....
        /*0ab0*/ 	.word	0x00009a30


	//   ....[9]....
        /*0ab4*/ 	.word	0x00009aa0


	//----- nvinfo : EIATTR_MAX_THREADS
	.align		4
.L_49:
        /*0ab8*/ 	.byte	0x04, 0x05
        /*0aba*/ 	.short	(.L_51 - .L_50)
.L_50:
        /*0abc*/ 	.word	0x00000100
        /*0ac0*/ 	.word	0x00000001
        /*0ac4*/ 	.word	0x00000001


	//----- nvinfo : EIATTR_CRS_STACK_SIZE
	.align		4
.L_51:
        /*0ac8*/ 	.byte	0x04, 0x1e
        /*0aca*/ 	.short	(.L_53 - .L_52)
.L_52:
        /*0acc*/ 	.word	0x00000000


	//----- nvinfo : EIATTR_CBANK_PARAM_SIZE
	.align		4
.L_53:
        /*0ad0*/ 	.byte	0x03, 0x19
        /*0ad2*/ 	.short	0x0800


	//----- nvinfo : EIATTR_PARAM_CBANK
	.align		4
        /*0ad4*/ 	.byte	0x04, 0x0a
        /*0ad6*/ 	.short	(.L_55 - .L_54)
	.align		4
.L_54:
        /*0ad8*/ 	.word	index@(.nv.constant0._ZN7cutlass13device_kernelINS_4gemm6kernel13GemmUniversalIN4cute5tupleIJiiiiEEENS1_10collective13CollectiveMmaINS1_35MainloopSm100TmaUmmaWarpSpecializedILi4ELi2ELi4ENS5_IJNS4_1CILi2EEENSA_ILi1EEESC_EEEEENS5_IJNSA_ILi128EEENSA_ILi256EEESF_EEENS_10bfloat16_tENS5_IJlSC_lEEESI_SJ_NS4_8TiledMMAINS4_8MMA_AtomIJNS4_26SM100_MMA_F16BF16_2x1SM_SSISI_SI_fLi128ELi256ELNS4_4UMMA5MajorE0ELSO_0ELNSN_7ScaleInE0ELSP_0EEEEEENS4_6LayoutINS5_IJSC_SC_SC_EEENS5_IJNSA_ILi0EEESU_SU_EEEEENS5_IJNS4_10UnderscoreESX_SX_EEEEENS4_18SM100_TMA_2SM_LOADENS4_14ComposedLayoutINS4_7SwizzleILi3ELi4ELi3EEENS4_18smem_ptr_flag_bitsILi16EEENSS_INS5_IJNSA_ILi8EEENSA_ILi64EEEEEENS5_IJS17_SC_EEEEEEEvNS4_8identityES10_S1B_vS1C_EENS_8epilogue10collective18CollectiveEpilogueINS1E_23Sm100TmaWarpSpecializedILi4ELi2ELi32ELb1ELb0EEEJNS5_IJS17_SG_SF_EEENS5_IJNSS_IS17_SC_EENSS_INS5_IJNSA_ILi32EEESB_EEENS5_IJSC_SF_EEEEEEEESI_SJ_SI_SJ_NS1E_6fusion15FusionCallbacksIS1I_NS1Q_17LinearCombinationISI_fSI_fLNS_15FloatRoundStyleE2EEES1J_S1P_JEEENS4_5SM1004TMEM4LOAD26SM100_TMEM_LOAD_32dp32b32xENS4_13SM90_TMA_LOADENS11_INS12_ILi2ELi4ELi3EEES15_NSS_INS5_IJS16_S1L_EEENS5_IJS1L_SC_EEEEEEENS4_39AutoVectorizingCopyWithAssumedAlignmentILi128EEENS4_14SM90_TMA_STOREES25_S27_S27_EEEvvEEEEvNT_6ParamsE)
        /*0adc*/ 	.short	0x0380
        /*0ade*/ 	.short	0x0800


	//----- nvinfo : EIATTR_SW_WAR
	.align		4
.L_55:
        /*0ae0*/ 	.byte	0x04, 0x36
        /*0ae2*/ 	.short	(.L_57 - .L_56)
.L_56:
        /*0ae4*/ 	.word	0x00000008
.L_57:


//--------------------- .nv.callgraph             --------------------------
	.section	.nv.callgraph,"",@"SHT_CUDA_CALLGRAPH"
	.align	4
	.sectionentsize	8
	.align		4
        /*0000*/ 	.word	0x00000000
	.align		4
        /*0004*/ 	.word	0xffffffff
	.align		4
        /*0008*/ 	.word	index@(_ZN7cutlass13device_kernelINS_4gemm6kernel13GemmUniversalIN4cute5tupleIJiiiiEEENS1_10collective13CollectiveMmaINS1_35MainloopSm100TmaUmmaWarpSpecializedILi4ELi2ELi4ENS5_IJNS4_1CILi2EEENSA_ILi1EEESC_EEEEENS5_IJNSA_ILi128EEENSA_ILi256EEESF_EEENS_10bfloat16_tENS5_IJlSC_lEEESI_SJ_NS4_8TiledMMAINS4_8MMA_AtomIJNS4_26SM100_MMA_F16BF16_2x1SM_SSISI_SI_fLi128ELi256ELNS4_4UMMA5MajorE0ELSO_0ELNSN_7ScaleInE0ELSP_0EEEEEENS4_6LayoutINS5_IJSC_SC_SC_EEENS5_IJNSA_ILi0EEESU_SU_EEEEENS5_IJNS4_10UnderscoreESX_SX_EEEEENS4_18SM100_TMA_2SM_LOADENS4_14ComposedLayoutINS4_7SwizzleILi3ELi4ELi3EEENS4_18smem_ptr_flag_bitsILi16EEENSS_INS5_IJNSA_ILi8EEENSA_ILi64EEEEEENS5_IJS17_SC_EEEEEEEvNS4_8identityES10_S1B_vS1C_EENS_8epilogue10collective18CollectiveEpilogueINS1E_23Sm100TmaWarpSpecializedILi4ELi2ELi32ELb1ELb0EEEJNS5_IJS17_SG_SF_EEENS5_IJNSS_IS17_SC_EENSS_INS5_IJNSA_ILi32EEESB_EEENS5_IJSC_SF_EEEEEEEESI_SJ_SI_SJ_NS1E_6fusion15FusionCallbacksIS1I_NS1Q_17LinearCombinationISI_fSI_fLNS_15FloatRoundStyleE2EEES1J_S1P_JEEENS4_5SM1004TMEM4LOAD26SM100_TMEM_LOAD_32dp32b32xENS4_13SM90_TMA_LOADENS11_INS12_ILi2ELi4ELi3EEES15_NSS_INS5_IJS16_S1L_EEENS5_IJS1L_SC_EEEEEEENS4_39AutoVectorizingCopyWithAssumedAlignmentILi128EEENS4_14SM90_TMA_STOREES25_S27_S27_EEEvvEEEEvNT_6ParamsE)
	.align		4
        /*000c*/ 	.word	index@(__assertfail)
	.align		4
        /*0010*/ 	.word	0x00000000
	.align		4
        /*0014*/ 	.word	0xfffffffe
	.align		4
        /*0018*/ 	.word	0x00000000
	.align		4
        /*001c*/ 	.word	0xfffffffd
	.align		4
        /*0020*/ 	.word	0x00000000
	.align		4
        /*0024*/ 	.word	0xfffffffc


//--------------------- .nv.constant4             --------------------------
	.section	.nv.constant4,"a",@progbits
	.align	8
	.align		8
.nv.constant4:
        /*0000*/ 	.dword	__assertfail
	.align		8
        /*0008*/ 	.dword	__unnamed_1
	.align		8
        /*0010*/ 	.dword	__unnamed_2
	.align		8
        /*0018*/ 	.dword	_ZN40_INTERNAL_b225b62b_4_k_cu_cca2bb1a_152224cuda3std3__45__cpo5beginE
	.align		8
        /*0020*/ 	.dword	_ZN40_INTERNAL_b225b62b_4_k_cu_cca2bb1a_152224cuda3std3__45__cpo3endE
	.align		8
        /*0028*/ 	.dword	_ZN40_INTERNAL_b225b62b_4_k_cu_cca2bb1a_152224cuda3std3__45__cpo6cbeginE
	.align		8
        /*0030*/ 	.dword	_ZN40_INTERNAL_b225b62b_4_k_cu_cca2bb1a_152224cuda3std3__45__cpo4cendE
	.align		8
        /*0038*/ 	.dword	_ZN40_INTERNAL_b225b62b_4_k_cu_cca2bb1a_152224cuda3std3__442_GLOBAL__N__b225b62b_4_k_cu_cca2bb1a_152226ignoreE
	.align		8
        /*0040*/ 	.dword	_ZN40_INTERNAL_b225b62b_4_k_cu_cca2bb1a_152224cuda3std3__419piecewise_constructE
	.align		8
        /*0048*/ 	.dword	_ZN40_INTERNAL_b225b62b_4_k_cu_cca2bb1a_152224cuda3std3__48in_placeE
	.align		8
        /*0050*/ 	.dword	_ZN40_INTERNAL_b225b62b_4_k_cu_cca2bb1a_152224cuda3std6ranges3__45__cpo4swapE
	.align		8
        /*0058*/ 	.dword	_ZN40_INTERNAL_b225b62b_4_k_cu_cca2bb1a_152224cuda3std6ranges3__45__cpo9iter_moveE
	.align		8
        /*0060*/ 	.dword	_ZN40_INTERNAL_b225b62b_4_k_cu_cca2bb1a_152224cute7productE
	.align		8
        /*0068*/ 	.dword	_ZN40_INTERNAL_b225b62b_4_k_cu_cca2bb1a_152224cute1_E
	.align		8
        /*0070*/ 	.dword	$str$25
	.align		8
        /*0078*/ 	.dword	$str$26
	.align		8
        /*0080*/ 	.dword	$str$27
	.align		8
        /*0088*/ 	.dword	$str$28


//--------------------- .text._ZN7cutlass13device_kernelINS_4gemm6kernel13GemmUniversalIN4cute5tupleIJiiiiEEENS1_10collective13CollectiveMmaINS1_35MainloopSm100TmaUmmaWarpSpecializedILi4ELi2ELi4ENS5_IJNS4_1CILi2EEENSA_ILi1EEESC_EEEEENS5_IJNSA_ILi128EEENSA_ILi256EEESF_EEENS_10bfloat16_tENS5_IJlSC_lEEESI_SJ_NS4_8TiledMMAINS4_8MMA_AtomIJNS4_26SM100_MMA_F16BF16_2x1SM_SSISI_SI_fLi128ELi256ELNS4_4UMMA5MajorE0ELSO_0ELNSN_7ScaleInE0ELSP_0EEEEEENS4_6LayoutINS5_IJSC_SC_SC_EEENS5_IJNSA_ILi0EEESU_SU_EEEEENS5_IJNS4_10UnderscoreESX_SX_EEEEENS4_18SM100_TMA_2SM_LOADENS4_14ComposedLayoutINS4_7SwizzleILi3ELi4ELi3EEENS4_18smem_ptr_flag_bitsILi16EEENSS_INS5_IJNSA_ILi8EEENSA_ILi64EEEEEENS5_IJS17_SC_EEEEEEEvNS4_8identityES10_S1B_vS1C_EENS_8epilogue10collective18CollectiveEpilogueINS1E_23Sm100TmaWarpSpecializedILi4ELi2ELi32ELb1ELb0EEEJNS5_IJS17_SG_SF_EEENS5_IJNSS_IS17_SC_EENSS_INS5_IJNSA_ILi32EEESB_EEENS5_IJSC_SF_EEEEEEEESI_SJ_SI_SJ_NS1E_6fusion15FusionCallbacksIS1I_NS1Q_17LinearCombinationISI_fSI_fLNS_15FloatRoundStyleE2EEES1J_S1P_JEEENS4_5SM1004TMEM4LOAD26SM100_TMEM_LOAD_32dp32b32xENS4_13SM90_TMA_LOADENS11_INS12_ILi2ELi4ELi3EEES15_NSS_INS5_IJS16_S1L_EEENS5_IJS1L_SC_EEEEEEENS4_39AutoVectorizingCopyWithAssumedAlignmentILi128EEENS4_14SM90_TMA_STOREES25_S27_S27_EEEvvEEEEvNT_6ParamsE --------------------------
	.section	.text._ZN7cutlass13device_kernelINS_4gemm6kernel13GemmUniversalIN4cute5tupleIJiiiiEEENS1_10collective13CollectiveMmaINS1_35MainloopSm100TmaUmmaWarpSpecializedILi4ELi2ELi4ENS5_IJNS4_1CILi2EEENSA_ILi1EEESC_EEEEENS5_IJNSA_ILi128EEENSA_ILi256EEESF_EEENS_10bfloat16_tENS5_IJlSC_lEEESI_SJ_NS4_8TiledMMAINS4_8MMA_AtomIJNS4_26SM100_MMA_F16BF16_2x1SM_SSISI_SI_fLi128ELi256ELNS4_4UMMA5MajorE0ELSO_0ELNSN_7ScaleInE0ELSP_0EEEEEENS4_6LayoutINS5_IJSC_SC_SC_EEENS5_IJNSA_ILi0EEESU_SU_EEEEENS5_IJNS4_10UnderscoreESX_SX_EEEEENS4_18SM100_TMA_2SM_LOADENS4_14ComposedLayoutINS4_7SwizzleILi3ELi4ELi3EEENS4_18smem_ptr_flag_bitsILi16EEENSS_INS5_IJNSA_ILi8EEENSA_ILi64EEEEEENS5_IJS17_SC_EEEEEEEvNS4_8identityES10_S1B_vS1C_EENS_8epilogue10collective18CollectiveEpilogueINS1E_23Sm100TmaWarpSpecializedILi4ELi2ELi32ELb1ELb0EEEJNS5_IJS17_SG_SF_EEENS5_IJNSS_IS17_SC_EENSS_INS5_IJNSA_ILi32EEESB_EEENS5_IJSC_SF_EEEEEEEESI_SJ_SI_SJ_NS1E_6fusion15FusionCallbacksIS1I_NS1Q_17LinearCombinationISI_fSI_fLNS_15FloatRoundStyleE2EEES1J_S1P_JEEENS4_5SM1004TMEM4LOAD26SM100_TMEM_LOAD_32dp32b32xENS4_13SM90_TMA_LOADENS11_INS12_ILi2ELi4ELi3EEES15_NSS_INS5_IJS16_S1L_EEENS5_IJS1L_SC_EEEEEEENS4_39AutoVectorizingCopyWithAssumedAlignmentILi128EEENS4_14SM90_TMA_STOREES25_S27_S27_EEEvvEEEEvNT_6ParamsE,"ax",@progbits
	.align	128
.text._ZN7cutlass13device_kernelINS_4gemm6kernel13GemmUniversalIN4cute5tupleIJiiiiEEENS1_10collective13CollectiveMmaINS1_35MainloopSm100TmaUmmaWarpSpecializedILi4ELi2ELi4ENS5_IJNS4_1CILi2EEENSA_ILi1EEESC_EEEEENS5_IJNSA_ILi128EEENSA_ILi256EEESF_EEENS_10bfloat16_tENS5_IJlSC_lEEESI_SJ_NS4_8TiledMMAINS4_8MMA_AtomIJNS4_26SM100_MMA_F16BF16_2x1SM_SSISI_SI_fLi128ELi256ELNS4_4UMMA5MajorE0ELSO_0ELNSN_7ScaleInE0ELSP_0EEEEEENS4_6LayoutINS5_IJSC_SC_SC_EEENS5_IJNSA_ILi0EEESU_SU_EEEEENS5_IJNS4_10UnderscoreESX_SX_EEEEENS4_18SM100_TMA_2SM_LOADENS4_14ComposedLayoutINS4_7SwizzleILi3ELi4ELi3EEENS4_18smem_ptr_flag_bitsILi16EEENSS_INS5_IJNSA_ILi8EEENSA_ILi64EEEEEENS5_IJS17_SC_EEEEEEEvNS4_8identityES10_S1B_vS1C_EENS_8epilogue10collective18CollectiveEpilogueINS1E_23Sm100TmaWarpSpecializedILi4ELi2ELi32ELb1ELb0EEEJNS5_IJS17_SG_SF_EEENS5_IJNSS_IS17_SC_EENSS_INS5_IJNSA_ILi32EEESB_EEENS5_IJSC_SF_EEEEEEEESI_SJ_SI_SJ_NS1E_6fusion15FusionCallbacksIS1I_NS1Q_17LinearCombinationISI_fSI_fLNS_15FloatRoundStyleE2EEES1J_S1P_JEEENS4_5SM1004TMEM4LOAD26SM100_TMEM_LOAD_32dp32b32xENS4_13SM90_TMA_LOADENS11_INS12_ILi2ELi4ELi3EEES15_NSS_INS5_IJS16_S1L_EEENS5_IJS1L_SC_EEEEEEENS4_39AutoVectorizingCopyWithAssumedAlignmentILi128EEENS4_14SM90_TMA_STOREES25_S27_S27_EEEvvEEEEvNT_6ParamsE:
        .type           _ZN7cutlass13device_kernelINS_4gemm6kernel13GemmUniversalIN4cute5tupleIJiiiiEEENS1_10collective13CollectiveMmaINS1_35MainloopSm100TmaUmmaWarpSpecializedILi4ELi2ELi4ENS5_IJNS4_1CILi2EEENSA_ILi1EEESC_EEEEENS5_IJNSA_ILi128EEENSA_ILi256EEESF_EEENS_10bfloat16_tENS5_IJlSC_lEEESI_SJ_NS4_8TiledMMAINS4_8MMA_AtomIJNS4_26SM100_MMA_F16BF16_2x1SM_SSISI_SI_fLi128ELi256ELNS4_4UMMA5MajorE0ELSO_0ELNSN_7ScaleInE0ELSP_0EEEEEENS4_6LayoutINS5_IJSC_SC_SC_EEENS5_IJNSA_ILi0EEESU_SU_EEEEENS5_IJNS4_10UnderscoreESX_SX_EEEEENS4_18SM100_TMA_2SM_LOADENS4_14ComposedLayoutINS4_7SwizzleILi3ELi4ELi3EEENS4_18smem_ptr_flag_bitsILi16EEENSS_INS5_IJNSA_ILi8EEENSA_ILi64EEEEEENS5_IJS17_SC_EEEEEEEvNS4_8identityES10_S1B_vS1C_EENS_8epilogue10collective18CollectiveEpilogueINS1E_23Sm100TmaWarpSpecializedILi4ELi2ELi32ELb1ELb0EEEJNS5_IJS17_SG_SF_EEENS5_IJNSS_IS17_SC_EENSS_INS5_IJNSA_ILi32EEESB_EEENS5_IJSC_SF_EEEEEEEESI_SJ_SI_SJ_NS1E_6fusion15FusionCallbacksIS1I_NS1Q_17LinearCombinationISI_fSI_fLNS_15FloatRoundStyleE2EEES1J_S1P_JEEENS4_5SM1004TMEM4LOAD26SM100_TMEM_LOAD_32dp32b32xENS4_13SM90_TMA_LOADENS11_INS12_ILi2ELi4ELi3EEES15_NSS_INS5_IJS16_S1L_EEENS5_IJS1L_SC_EEEEEEENS4_39AutoVectorizingCopyWithAssumedAlignmentILi128EEENS4_14SM90_TMA_STOREES25_S27_S27_EEEvvEEEEvNT_6ParamsE,@function
        .size           _ZN7cutlass13device_kernelINS_4gemm6kernel13GemmUniversalIN4cute5tupleIJiiiiEEENS1_10collective13CollectiveMmaINS1_35MainloopSm100TmaUmmaWarpSpecializedILi4ELi2ELi4ENS5_IJNS4_1CILi2EEENSA_ILi1EEESC_EEEEENS5_IJNSA_ILi128EEENSA_ILi256EEESF_EEENS_10bfloat16_tENS5_IJlSC_lEEESI_SJ_NS4_8TiledMMAINS4_8MMA_AtomIJNS4_26SM100_MMA_F16BF16_2x1SM_SSISI_SI_fLi128ELi256ELNS4_4UMMA5MajorE0ELSO_0ELNSN_7ScaleInE0ELSP_0EEEEEENS4_6LayoutINS5_IJSC_SC_SC_EEENS5_IJNSA_ILi0EEESU_SU_EEEEENS5_IJNS4_10UnderscoreESX_SX_EEEEENS4_18SM100_TMA_2SM_LOADENS4_14ComposedLayoutINS4_7SwizzleILi3ELi4ELi3EEENS4_18smem_ptr_flag_bitsILi16EEENSS_INS5_IJNSA_ILi8EEENSA_ILi64EEEEEENS5_IJS17_SC_EEEEEEEvNS4_8identityES10_S1B_vS1C_EENS_8epilogue10collective18CollectiveEpilogueINS1E_23Sm100TmaWarpSpecializedILi4ELi2ELi32ELb1ELb0EEEJNS5_IJS17_SG_SF_EEENS5_IJNSS_IS17_SC_EENSS_INS5_IJNSA_ILi32EEESB_EEENS5_IJSC_SF_EEEEEEEESI_SJ_SI_SJ_NS1E_6fusion15FusionCallbacksIS1I_NS1Q_17LinearCombinationISI_fSI_fLNS_15FloatRoundStyleE2EEES1J_S1P_JEEENS4_5SM1004TMEM4LOAD26SM100_TMEM_LOAD_32dp32b32xENS4_13SM90_TMA_LOADENS11_INS12_ILi2ELi4ELi3EEES15_NSS_INS5_IJS16_S1L_EEENS5_IJS1L_SC_EEEEEEENS4_39AutoVectorizingCopyWithAssumedAlignmentILi128EEENS4_14SM90_TMA_STOREES25_S27_S27_EEEvvEEEEvNT_6ParamsE,(.L_x_197 - _ZN7cutlass13device_kernelINS_4gemm6kernel13GemmUniversalIN4cute5tupleIJiiiiEEENS1_10collective13CollectiveMmaINS1_35MainloopSm100TmaUmmaWarpSpecializedILi4ELi2ELi4ENS5_IJNS4_1CILi2EEENSA_ILi1EEESC_EEEEENS5_IJNSA_ILi128EEENSA_ILi256EEESF_EEENS_10bfloat16_tENS5_IJlSC_lEEESI_SJ_NS4_8TiledMMAINS4_8MMA_AtomIJNS4_26SM100_MMA_F16BF16_2x1SM_SSISI_SI_fLi128ELi256ELNS4_4UMMA5MajorE0ELSO_0ELNSN_7ScaleInE0ELSP_0EEEEEENS4_6LayoutINS5_IJSC_SC_SC_EEENS5_IJNSA_ILi0EEESU_SU_EEEEENS5_IJNS4_10UnderscoreESX_SX_EEEEENS4_18SM100_TMA_2SM_LOADENS4_14ComposedLayoutINS4_7SwizzleILi3ELi4ELi3EEENS4_18smem_ptr_flag_bitsILi16EEENSS_INS5_IJNSA_ILi8EEENSA_ILi64EEEEEENS5_IJS17_SC_EEEEEEEvNS4_8identityES10_S1B_vS1C_EENS_8epilogue10collective18CollectiveEpilogueINS1E_23Sm100TmaWarpSpecializedILi4ELi2ELi32ELb1ELb0EEEJNS5_IJS17_SG_SF_EEENS5_IJNSS_IS17_SC_EENSS_INS5_IJNSA_ILi32EEESB_EEENS5_IJSC_SF_EEEEEEEESI_SJ_SI_SJ_NS1E_6fusion15FusionCallbacksIS1I_NS1Q_17LinearCombinationISI_fSI_fLNS_15FloatRoundStyleE2EEES1J_S1P_JEEENS4_5SM1004TMEM4LOAD26SM100_TMEM_LOAD_32dp32b32xENS4_13SM90_TMA_LOADENS11_INS12_ILi2ELi4ELi3EEES15_NSS_INS5_IJS16_S1L_EEENS5_IJS1L_SC_EEEEEEENS4_39AutoVectorizingCopyWithAssumedAlignmentILi128EEENS4_14SM90_TMA_STOREES25_S27_S27_EEEvvEEEEvNT_6ParamsE)
        .other          _ZN7cutlass13device_kernelINS_4gemm6kernel13GemmUniversalIN4cute5tupleIJiiiiEEENS1_10collective13CollectiveMmaINS1_35MainloopSm100TmaUmmaWarpSpecializedILi4ELi2ELi4ENS5_IJNS4_1CILi2EEENSA_ILi1EEESC_EEEEENS5_IJNSA_ILi128EEENSA_ILi256EEESF_EEENS_10bfloat16_tENS5_IJlSC_lEEESI_SJ_NS4_8TiledMMAINS4_8MMA_AtomIJNS4_26SM100_MMA_F16BF16_2x1SM_SSISI_SI_fLi128ELi256ELNS4_4UMMA5MajorE0ELSO_0ELNSN_7ScaleInE0ELSP_0EEEEEENS4_6LayoutINS5_IJSC_SC_SC_EEENS5_IJNSA_ILi0EEESU_SU_EEEEENS5_IJNS4_10UnderscoreESX_SX_EEEEENS4_18SM100_TMA_2SM_LOADENS4_14ComposedLayoutINS4_7SwizzleILi3ELi4ELi3EEENS4_18smem_ptr_flag_bitsILi16EEENSS_INS5_IJNSA_ILi8EEENSA_ILi64EEEEEENS5_IJS17_SC_EEEEEEEvNS4_8identityES10_S1B_vS1C_EENS_8epilogue10collective18CollectiveEpilogueINS1E_23Sm100TmaWarpSpecializedILi4ELi2ELi32ELb1ELb0EEEJNS5_IJS17_SG_SF_EEENS5_IJNSS_IS17_SC_EENSS_INS5_IJNSA_ILi32EEESB_EEENS5_IJSC_SF_EEEEEEEESI_SJ_SI_SJ_NS1E_6fusion15FusionCallbacksIS1I_NS1Q_17LinearCombinationISI_fSI_fLNS_15FloatRoundStyleE2EEES1J_S1P_JEEENS4_5SM1004TMEM4LOAD26SM100_TMEM_LOAD_32dp32b32xENS4_13SM90_TMA_LOADENS11_INS12_ILi2ELi4ELi3EEES15_NSS_INS5_IJS16_S1L_EEENS5_IJS1L_SC_EEEEEEENS4_39AutoVectorizingCopyWithAssumedAlignmentILi128EEENS4_14SM90_TMA_STOREES25_S27_S27_EEEvvEEEEvNT_6ParamsE,@"STO_CUDA_ENTRY STV_DEFAULT"
_ZN7cutlass13device_kernelINS_4gemm6kernel13GemmUniversalIN4cute5tupleIJiiiiEEENS1_10collective13CollectiveMmaINS1_35MainloopSm100TmaUmmaWarpSpecializedILi4ELi2ELi4ENS5_IJNS4_1CILi2EEENSA_ILi1EEESC_EEEEENS5_IJNSA_ILi128EEENSA_ILi256EEESF_EEENS_10bfloat16_tENS5_IJlSC_lEEESI_SJ_NS4_8TiledMMAINS4_8MMA_AtomIJNS4_26SM100_MMA_F16BF16_2x1SM_SSISI_SI_fLi128ELi256ELNS4_4UMMA5MajorE0ELSO_0ELNSN_7ScaleInE0ELSP_0EEEEEENS4_6LayoutINS5_IJSC_SC_SC_EEENS5_IJNSA_ILi0EEESU_SU_EEEEENS5_IJNS4_10UnderscoreESX_SX_EEEEENS4_18SM100_TMA_2SM_LOADENS4_14ComposedLayoutINS4_7SwizzleILi3ELi4ELi3EEENS4_18smem_ptr_flag_bitsILi16EEENSS_INS5_IJNSA_ILi8EEENSA_ILi64EEEEEENS5_IJS17_SC_EEEEEEEvNS4_8identityES10_S1B_vS1C_EENS_8epilogue10collective18CollectiveEpilogueINS1E_23Sm100TmaWarpSpecializedILi4ELi2ELi32ELb1ELb0EEEJNS5_IJS17_SG_SF_EEENS5_IJNSS_IS17_SC_EENSS_INS5_IJNSA_ILi32EEESB_EEENS5_IJSC_SF_EEEEEEEESI_SJ_SI_SJ_NS1E_6fusion15FusionCallbacksIS1I_NS1Q_17LinearCombinationISI_fSI_fLNS_15FloatRoundStyleE2EEES1J_S1P_JEEENS4_5SM1004TMEM4LOAD26SM100_TMEM_LOAD_32dp32b32xENS4_13SM90_TMA_LOADENS11_INS12_ILi2ELi4ELi3EEES15_NSS_INS5_IJS16_S1L_EEENS5_IJS1L_SC_EEEEEEENS4_39AutoVectorizingCopyWithAssumedAlignmentILi128EEENS4_14SM90_TMA_STOREES25_S27_S27_EEEvvEEEEvNT_6ParamsE:
[----:B------:R-:W1:Y:S01]  /*0000*/  LDC R1, c[0x0][0x37c] ;  /* 0x0000df00ff017b82 */ /* 0x000e620000000800 */
[----:B------:R-:W2:Y:S01]  /*0010*/  S2R R105, SR_TID.X ;  /* 0x0000000000697919 */ /* 0x000ea20000002100 */
[----:B------:R-:W3:Y:S06]  /*0020*/  LDCU.64 UR6, c[0x0][0x890] ;  /* 0x00011200ff0677ac */ /* 0x000eec0008000a00 */
[----:B------:R-:W4:Y:S01]  /*0030*/  S2UR UR37, SR_CgaCtaId ;  /* 0x00000000002579c3 */ /* 0x000f220000008800 */
[----:B------:R-:W-:Y:S02]  /*0040*/  PRMT R92, RZ, 0x7610, R92 ;  /* 0x00007610ff5c7816 */ /* 0x000fe4000000005c */
[----:B------:R-:W-:Y:S01]  /*0050*/  ELECT P1, URZ, PT ;  /* 0x0000000000ff782f */ /* 0x000fe20003820000 */
[----:B------:R-:W1:Y:S01]  /*0060*/  LDCU.64 UR46, c[0x0][0x358] ;  /* 0x00006b00ff2e77ac */ /* 0x000e620008000a00 */
[----:B---3--:R-:W-:-:S04]  /*0070*/  UISETP.NE.U32.AND UP0, UPT, UR6, URZ, UPT ;  /* 0x000000ff0600728c */ /* 0x008fc8000bf05070 */
[----:B------:R-:W-:Y:S02]  /*0080*/  UISETP.NE.AND.EX UP0, UPT, UR7, URZ, UPT, UP0 ;  /* 0x000000ff0700728c */ /* 0x000fe4000bf05300 */
[----:B----4-:R-:W-:Y:S02]  /*0090*/  ULOP3.LUT UR5, UR37, 0x1, URZ, 0xc0, !UPT ;  /* 0x0000000125057892 */ /* 0x010fe4000f8ec0ff */
[----:B------:R-:W-:Y:S01]  /*00a0*/  ULOP3.LUT UR4, UR37, 0x1, URZ, 0x3c, !UPT ;  /* 0x0000000125047892 */ /* 0x000fe2000f8e3cff */
[----:B--2---:R-:W-:-:S05]  /*00b0*/  SHF.R.U32.HI R96, RZ, 0x5, R105 ;  /* 0x00000005ff607819 */ /* 0x004fca0000011669 */
[----:B------:R-:W2:Y:S02]  /*00c0*/  SHFL.IDX PT, R0, R96, RZ, 0x1f ;  /* 0x00001fff60007589 */ /* 0x000ea400000e0000 */
[----:B--2---:R-:W-:Y:S01]  /*00d0*/  R2UR UR10, R0 ;  /* 0x00000000000a72ca */ /* 0x004fe200000e0000 */
[----:B-1----:R-:W-:-:S14]  /*00e0*/  BRA.U UP0, `(.L_x_0) ;  /* 0x00000001002c7547 */ /* 0x002fdc000b800000 */
[----:B------:R-:W1:Y:S02]  /*00f0*/  LDCU.64 UR8, c[0x0][0x888] ;  /* 0x00011100ff0877ac */ /* 0x000e640008000a00 */
[----:B-1----:R-:W-:-:S04]  /*0100*/  UISETP.NE.U32.AND UP0, UPT, UR8, URZ, UPT ;  /* 0x000000ff0800728c */ /* 0x002fc8000bf05070 */
[----:B------:R-:W-:-:S09]  /*0110*/  UISETP.NE.AND.EX UP0, UPT, UR9, URZ, UPT, UP0 ;  /* 0x000000ff0900728c */ /* 0x000fd2000bf05300 */
[----:B------:R-:W-:Y:S05]  /*0120*/  BRA.U !UP0, `(.L_x_1) ;  /* 0x0000000108107547 */ /* 0x000fea000b800000 */
[----:B------:R-:W1:Y:S02]  /*0130*/  LDC.64 R2, c[0x0][0x888] ;  /* 0x00022200ff027b82 */ /* 0x000e640000000a00 */
[----:B-1----:R1:W5:Y:S01]  /*0140*/  LDG.E R49, desc[UR46][R2.64] ;  /* 0x0000002e02317981 */ /* 0x002362000c1e1900 */
[----:B------:R-:W-:Y:S01]  /*0150*/  HFMA2 R92, -RZ, RZ, 0, 5.9604644775390625e-08 ;  /* 0x00000001ff5c7431 */ /* 0x000fe200000001ff */
[----:B------:R-:W-:Y:S05]  /*0160*/  BRA `(.L_x_0) ;  /* 0x00000000000c7947 */ /* 0x000fea0003800000 */
.L_x_1:
[----:B------:R-:W1:Y:S01]  /*0170*/  LDCU UR8, c[0x0][0x880] ;  /* 0x00011000ff0877ac */ /* 0x000e620008000800 */
[----:B------:R-:W-:Y:S01]  /*0180*/  HFMA2 R92, -RZ, RZ, 0, 5.9604644775390625e-08 ;  /* 0x00000001ff5c7431 */ /* 0x000fe200000001ff */
[----:B-1----:R-:W-:-:S07]  /*0190*/  MOV R49, UR8 ;  /* 0x0000000800317c02 */ /* 0x002fce0008000f00 */
.L_x_0:
[----:B------:R-:W2:Y:S02]  /*01a0*/  LDCU.64 UR8, c[0x0][0x8b0] ;  /* 0x00011600ff0877ac */ /* 0x000ea40008000a00 */
[----:B--2---:R-:W-:-:S04]  /*01b0*/  UISETP.NE.U32.AND UP0, UPT, UR8, URZ, UPT ;  /* 0x000000ff0800728c */ /* 0x004fc8000bf05070 */
[----:B------:R-:W-:-:S09]  /*01c0*/  UISETP.NE.AND.EX UP0, UPT, UR9, URZ, UPT, UP0 ;  /* 0x000000ff0900728c */ /* 0x000fd2000bf05300 */
[----:B------:R-:W-:Y:S05]  /*01d0*/  BRA.U UP0, `(.L_x_2) ;  /* 0x0000000100247547 */ /* 0x000fea000b800000 */
[----:B------:R-:W2:Y:S02]  /*01e0*/  LDCU.64 UR8, c[0x0][0x8a8] ;  /* 0x00011500ff0877ac */ /* 0x000ea40008000a00 */
[----:B--2---:R-:W-:-:S04]  /*01f0*/  UISETP.NE.U32.AND UP0, UPT, UR8, URZ, UPT ;  /* 0x000000ff0800728c */ /* 0x004fc8000bf05070 */
[----:B------:R-:W-:-:S09]  /*0200*/  UISETP.NE.AND.EX UP0, UPT, UR9, URZ, UPT, UP0 ;  /* 0x000000ff0900728c */ /* 0x000fd2000bf05300 */
[----:B------:R-:W-:Y:S05]  /*0210*/  BRA.U !UP0, `(.L_x_3) ;  /* 0x00000001080c7547 */ /* 0x000fea000b800000 */
[----:B-1----:R-:W1:Y:S02]  /*0220*/  LDC.64 R2, c[0x0][0x8a8] ;  /* 0x00022a00ff027b82 */ /* 0x002e640000000a00 */
[----:B-1----:R2:W5:Y:S01]  /*0230*/  LDG.E R47, desc[UR46][R2.64] ;  /* 0x0000002e022f7981 */ /* 0x002562000c1e1900 */
[----:B------:R-:W-:Y:S05]  /*0240*/  BRA `(.L_x_2) ;  /* 0x0000000000087947 */ /* 0x000fea0003800000 */
.L_x_3:
[----:B------:R-:W2:Y:S02]  /*0250*/  LDCU UR8, c[0x0][0x8a0] ;  /* 0x00011400ff0877ac */ /* 0x000ea40008000800 */
[----:B--2---:R-:W-:Y:S02]  /*0260*/  MOV R47, UR8 ;  /* 0x00000008002f7c02 */ /* 0x004fe40008000f00 */
.L_x_2:
[----:B------:R-:W-:Y:S01]  /*0270*/  IMAD.U32 R0, RZ, RZ, UR10 ;  /* 0x0000000aff007e24 */ /* 0x000fe2000f8e00ff */
[----:B------:R-:W-:Y:S04]  /*0280*/  BSSY.RECONVERGENT B0, `(.L_x_4) ;  /* 0x000000c000007945 */ /* 0x000fe80003800200 */
[C---:B------:R-:W-:Y:S02]  /*0290*/  ISETP.NE.OR P2, PT, R0.reuse, 0x1, !P1 ;  /* 0x000000010000780c */ /* 0x040fe40004f45670 */
[----:B------:R-:W-:-:S11]  /*02a0*/  ISETP.NE.OR P0, PT, R0, 0x3, !P1 ;  /* 0x000000030000780c */ /* 0x000fd60004f05670 */
[----:B------:R-:W-:Y:S05]  /*02b0*/  @P2 BRA `(.L_x_5) ;  /* 0x0000000000202947 */ /* 0x000fea0003800000 */
[----:B------:R-:W3:Y:S02]  /*02c0*/  LDCU.64 UR8, c[0x0][0x348] ;  /* 0x00006900ff0877ac */ /* 0x000ee40008000a00 */
[----:B---3--:R-:W-:Y:S02]  /*02d0*/  UIADD3 UR12, UP1, UPT, UR8, 0x80, URZ ;  /* 0x00000080080c7890 */ /* 0x008fe4000ff3e0ff */
[----:B------:R-:W-:Y:S02]  /*02e0*/  UIADD3 UR8, UP0, UPT, UR8, 0x180, URZ ;  /* 0x0000018008087890 */ /* 0x000fe4000ff1e0ff */
[----:B------:R-:W-:Y:S02]  /*02f0*/  UIADD3.X UR13, UPT, UPT, URZ, UR9, URZ, UP1, !UPT ;  /* 0x00000009ff0d7290 */ /* 0x000fe40008ffe4ff */
[----:B------:R-:W-:-:S07]  /*0300*/  UIADD3.X UR9, UPT, UPT, URZ, UR9, URZ, UP0, !UPT ;  /* 0x00000009ff097290 */ /* 0x000fce00087fe4ff */
[----:B------:R3:W-:Y:S02]  /*0310*/  UTMACCTL.PF [UR12] ;  /* 0x000000000c0079b9 */ /* 0x0007e40008040000 */
[----:B------:R3:W-:Y:S02]  /*0320*/  UTMACCTL.PF [UR8] ;  /* 0x00000000080079b9 */ /* 0x0007e40008040000 */
[----:B---3--:R-:W-:Y:S01]  /*0330*/  NOP ;  /* 0x0000000000007918 */ /* 0x008fe20000000000 */
.L_x_5:
[----:B------:R-:W-:Y:S05]  /*0340*/  BSYNC.RECONVERGENT B0 ;  /* 0x0000000000007941 */ /* 0x000fea0003800200 */
.L_x_4:
[----:B------:R-:W-:Y:S04]  /*0350*/  BSSY.RECONVERGENT B0, `(.L_x_6) ;  /* 0x000000a000007945 */ /* 0x000fe80003800200 */
        /* <DEDUP_REMOVED lines=9> */
.L_x_7:
[----:B------:R-:W-:Y:S05]  /*03f0*/  BSYNC.RECONVERGENT B0 ;  /* 0x0000000000007941 */ /* 0x000fea0003800200 */
.L_x_6:
[----:B------:R-:W3:Y:S01]  /*0400*/  LDCU.64 UR8, c[0x0][0x888] ;  /* 0x00011100ff0877ac */ /* 0x000ee20008000a00 */
[----:B------:R-:W-:Y:S02]  /*0410*/  UISETP.EQ.U32.AND UP1, UPT, UR6, URZ, UPT ;  /* 0x000000ff0600728c */ /* 0x000fe4000bf22070 */
[----:B------:R-:W-:Y:S02]  /*0420*/  UPLOP3.LUT UP5, UPT, UPT, UPT, UPT, 0x80, 0x8 ;  /* 0x000000000008789c */ /* 0x000fe40003faf070 */
[----:B---3--:R-:W-:-:S04]  /*0430*/  UISETP.NE.U32.AND UP0, UPT, UR8, URZ, UPT ;  /* 0x000000ff0800728c */ /* 0x008fc8000bf05070 */
[----:B------:R-:W-:-:S04]  /*0440*/  UISETP.NE.AND.EX UP0, UPT, UR9, URZ, UPT, UP0 ;  /* 0x000000ff0900728c */ /* 0x000fc8000bf05300 */
[----:B------:R-:W-:-:S04]  /*0450*/  UISETP.EQ.OR.EX UP2, UPT, UR7, URZ, !UP0, UP1 ;  /* 0x000000ff0700728c */ /* 0x000fc8000c742710 */
[----:B------:R-:W-:-:S05]  /*0460*/  UP2UR UR50, UPR, URZ, 0x4 ;  /* 0x00000004ff327883 */ /* 0x000fca0008000000 */
[----:B------:R-:W-:Y:S07]  /*0470*/  BRA.U !UP2, `(.L_x_8) ;  /* 0x000000010a207547 */ /* 0x000fee000b800000 */
[----:B------:R-:W-:Y:S01]  /*0480*/  UISETP.NE.U32.AND UP2, UPT, UR6, URZ, UPT ;  /* 0x000000ff0600728c */ /* 0x000fe2000bf45070 */
[----:B-----5:R-:W-:Y:S01]  /*0490*/  FSETP.NEU.AND P0, PT, R49, RZ, PT ;  /* 0x000000ff3100720b */ /* 0x020fe20003f0d000 */
[----:B------:R-:W-:Y:S02]  /*04a0*/  USEL UR6, URZ, 0xffffffff, UP0 ;  /* 0xffffffffff067887 */ /* 0x000fe40008000000 */
[----:B------:R-:W-:-:S10]  /*04b0*/  UISETP.NE.AND.EX UP2, UPT, UR7, URZ, UPT, UP2 ;  /* 0x000000ff0700728c */ /* 0x000fd4000bf45320 */
[----:B------:R-:W-:Y:S01]  /*04c0*/  VOTEU.ANY UP1, P0 ;  /* 0x0000000000ff7886 */ /* 0x000fe20000020100 */
[----:B------:R-:W-:-:S04]  /*04d0*/  @!UP2 USEL UR6, URZ, 0xffffffff, UP1 ;  /* 0xffffffffff06a887 */ /* 0x000fc80008800000 */
[----:B------:R-:W-:-:S04]  /*04e0*/  ULOP3.LUT UR6, UR6, 0x1, URZ, 0xc0, !UPT ;  /* 0x0000000106067892 */ /* 0x000fc8000f8ec0ff */
[----:B------:R-:W-:-:S11]  /*04f0*/  UISETP.NE.U32.AND UP5, UPT, UR6, 0x1, UPT ;  /* 0x000000010600788c */ /* 0x000fd6000bfa5070 */
.L_x_8:
[----:B------:R-:W3:Y:S01]  /*0500*/  SHFL.IDX PT, R0, R96, RZ, 0x1f ;  /* 0x00001fff60007589 */ /* 0x000ee200000e0000 */
[----:B------:R-:W-:-:S04]  /*0510*/  UISETP.NE.AND UP1, UPT, UR10, 0x2, UPT ;  /* 0x000000020a00788c */ /* 0x000fc8000bf25270 */
[----:B------:R-:W-:Y:S02]  /*0520*/  UISETP.EQ.AND UP2, UPT, UR5, URZ, !UP1 ;  /* 0x000000ff0500728c */ /* 0x000fe4000cf42270 */
[----:B------:R-:W-:-:S04]  /*0530*/  USEL UR6, URZ, 0x1, UP1 ;  /* 0x00000001ff067887 */ /* 0x000fc80008800000 */
[----:B------:R-:W-:Y:S02]  /*0540*/  PLOP3.LUT P5, PT, P1, PT, UP2, 0x80, 0x8 ;  /* 0x000000000008781c */ /* 0x000fe40000faf028 */
[----:B---3--:R-:W-:-:S13]  /*0550*/  ISETP.NE.AND P0, PT, R0, RZ, PT ;  /* 0x000000ff0000720c */ /* 0x008fda0003f05270 */
[----:B------:R-:W-:Y:S05]  /*0560*/  @P0 BRA `(.L_x_9) ;  /* 0x0000000000440947 */ /* 0x000fea0003800000 */
[----:B------:R-:W-:Y:S01]  /*0570*/  UMOV UR8, 0x400 ;  /* 0x0000040000087882 */ /* 0x000fe20000000000 */
[----:B------:R-:W-:Y:S01]  /*0580*/  UMOV UR7, 0x1 ;  /* 0x0000000100077882 */ /* 0x000fe20000000000 */
[----:B------:R-:W-:Y:S02]  /*0590*/  ULEA UR8, UR37, UR8, 0x18 ;  /* 0x0000000825087291 */ /* 0x000fe4000f8ec0ff */
[----:B------:R-:W-:-:S04]  /*05a0*/  UIADD3 UR12, UPT, UPT, -UR7, 0x100000, URZ ;  /* 0x00100000070c7890 */ /* 0x000fc8000fffe1ff */
[----:B------:R-:W-:Y:S02]  /*05b0*/  USHF.L.U32 UR13, UR12, 0xb, URZ ;  /* 0x0000000b0c0d7899 */ /* 0x000fe400080006ff */
[----:B------:R-:W-:Y:S01]  /*05c0*/  USHF.L.U32 UR12, UR12, 0x1, URZ ;  /* 0x000000010c0c7899 */ /* 0x000fe200080006ff */
[----:B------:R-:W-:Y:S01]  /*05d0*/  ELECT P0, URZ, PT ;  /* 0x0000000000ff782f */ /* 0x000fe20003800000 */
[----:B------:R-:W3:Y:S10]  /*05e0*/  FENCE.VIEW.ASYNC.S ;  /* 0x00000000000073c6 */ /* 0x000ef40000000000 */
[----:B---3--:R3:W4:Y:S01]  /*05f0*/  SYNCS.EXCH.64 URZ, [UR8], UR12 ;  /* 0x0000000c08ff75b2 */ /* 0x0087220008000100 */
[----:B------:R3:W1:Y:S01]  /*0600*/  SYNCS.EXCH.64 URZ, [UR8+0x20], UR12 ;  /* 0x0000200c08ff75b2 */ /* 0x0006620008000100 */
[----:B------:R3:W1:Y:S01]  /*0610*/  SYNCS.EXCH.64 URZ, [UR8+0x8], UR12 ;  /* 0x0000080c08ff75b2 */ /* 0x0006620008000100 */
[----:B------:R3:W1:Y:S01]  /*0620*/  SYNCS.EXCH.64 URZ, [UR8+0x28], UR12 ;  /* 0x0000280c08ff75b2 */ /* 0x0006620008000100 */
[----:B------:R3:W1:Y:S01]  /*0630*/  SYNCS.EXCH.64 URZ, [UR8+0x10], UR12 ;  /* 0x0000100c08ff75b2 */ /* 0x0006620008000100 */
[----:B------:R3:W1:Y:S01]  /*0640*/  SYNCS.EXCH.64 URZ, [UR8+0x30], UR12 ;  /* 0x0000300c08ff75b2 */ /* 0x0006620008000100 */
[----:B------:R3:W1:Y:S01]  /*0650*/  SYNCS.EXCH.64 URZ, [UR8+0x18], UR12 ;  /* 0x0000180c08ff75b2 */ /* 0x0006620008000100 */
[----:B------:R3:W1:Y:S01]  /*0660*/  SYNCS.EXCH.64 URZ, [UR8+0x38], UR12 ;  /* 0x0000380c08ff75b2 */ /* 0x0006620008000100 */
[----:B------:R-:W-:Y:S01]  /*0670*/  NOP ;  /* 0x0000000000007918 */ /* 0x000fe20000000000 */
.L_x_9:
[----:B------:R-:W2:Y:S01]  /*0680*/  SHFL.IDX PT, R0, R96, RZ, 0x1f ;  /* 0x00001fff60007589 */ /* 0x000ea200000e0000 */
[----:B------:R-:W-:Y:S01]  /*0690*/  NOP ;  /* 0x0000000000007918 */ /* 0x000fe20000000000 */
[----:B--2---:R-:W-:-:S13]  /*06a0*/  ISETP.NE.AND P0, PT, R0, 0x1, PT ;  /* 0x000000010000780c */ /* 0x004fda0003f05270 */
[----:B------:R-:W-:Y:S05]  /*06b0*/  @P0 BRA `(.L_x_10) ;  /* 0x0000000000540947 */ /* 0x000fea0003800000 */
[----:B------:R-:W-:Y:S01]  /*06c0*/  UMOV UR9, 0x400 ;  /* 0x0000040000097882 */ /* 0x000fe20000000000 */
[----:B---3--:R-:W-:Y:S01]  /*06d0*/  UMOV UR8, 0x20 ;  /* 0x0000002000087882 */ /* 0x008fe20000000000 */
[----:B------:R-:W-:Y:S01]  /*06e0*/  UMOV UR7, 0x80 ;  /* 0x0000008000077882 */ /* 0x000fe20000000000 */
[----:B------:R-:W-:Y:S02]  /*06f0*/  ULEA UR9, UR37, UR9, 0x18 ;  /* 0x0000000925097291 */ /* 0x000fe4000f8ec0ff */
[----:B------:R-:W-:-:S04]  /*0700*/  UIADD3 UR12, UPT, UPT, -UR8, 0x100000, URZ ;  /* 0x00100000080c7890 */ /* 0x000fc8000fffe1ff */
[----:B------:R-:W-:Y:S02]  /*0710*/  USHF.L.U32 UR13, UR12, 0xb, URZ ;  /* 0x0000000b0c0d7899 */ /* 0x000fe400080006ff */
[----:B------:R-:W-:Y:S02]  /*0720*/  USHF.L.U32 UR12, UR12, 0x1, URZ ;  /* 0x000000010c0c7899 */ /* 0x000fe400080006ff */
[----:B------:R-:W-:-:S04]  /*0730*/  UIADD3 UR14, UPT, UPT, -UR7, 0x100000, URZ ;  /* 0x00100000070e7890 */ /* 0x000fc8000fffe1ff */
[----:B------:R-:W-:Y:S02]  /*0740*/  USHF.L.U32 UR15, UR14, 0xb, URZ ;  /* 0x0000000b0e0f7899 */ /* 0x000fe400080006ff */
[----:B------:R-:W-:Y:S01]  /*0750*/  USHF.L.U32 UR14, UR14, 0x1, URZ ;  /* 0x000000010e0e7899 */ /* 0x000fe200080006ff */
[----:B------:R-:W-:Y:S01]  /*0760*/  ELECT P0, URZ, PT ;  /* 0x0000000000ff782f */ /* 0x000fe20003800000 */
[----:B------:R-:W2:Y:S02]  /*0770*/  FENCE.VIEW.ASYNC.S ;  /* 0x00000000000073c6 */ /* 0x000ea40000000000 */
[----:B--2---:R2:W3:Y:S08]  /*0780*/  SYNCS.EXCH.64 URZ, [UR9+0x40], UR12 ;  /* 0x0000400c09ff75b2 */ /* 0x0044f00008000100 */
        /* <DEDUP_REMOVED lines=8> */
.L_x_10:
[----:B------:R-:W4:Y:S01]  /*0810*/  SHFL.IDX PT, R0, R96, RZ, 0x1f ;  /* 0x00001fff60007589 */ /* 0x000f2200000e0000 */
[----:B------:R-:W-:Y:S01]  /*0820*/  NOP ;  /* 0x0000000000007918 */ /* 0x000fe20000000000 */
[----:B----4-:R-:W-:-:S13]  /*0830*/  ISETP.NE.AND P0, PT, R0, 0x3, PT ;  /* 0x000000030000780c */ /* 0x010fda0003f05270 */
[----:B------:R-:W-:Y:S05]  /*0840*/  @P0 BRA `(.L_x_11) ;  /* 0x00000000002c0947 */ /* 0x000fea0003800000 */
[----:B---3--:R-:W-:Y:S01]  /*0850*/  UMOV UR8, 0x400 ;  /* 0x0000040000087882 */ /* 0x008fe20000000000 */
[----:B------:R-:W-:Y:S01]  /*0860*/  UMOV UR7, 0x20 ;  /* 0x0000002000077882 */ /* 0x000fe20000000000 */
[----:B------:R-:W-:Y:S02]  /*0870*/  ULEA UR8, UR37, UR8, 0x18 ;  /* 0x0000000825087291 */ /* 0x000fe4000f8ec0ff */
[----:B--2---:R-:W-:-:S04]  /*0880*/  UIADD3 UR12, UPT, UPT, -UR7, 0x100000, URZ ;  /* 0x00100000070c7890 */ /* 0x004fc8000fffe1ff */
[----:B------:R-:W-:Y:S02]  /*0890*/  USHF.L.U32 UR13, UR12, 0xb, URZ ;  /* 0x0000000b0c0d7899 */ /* 0x000fe400080006ff */
[----:B------:R-:W-:Y:S01]  /*08a0*/  USHF.L.U32 UR12, UR12, 0x1, URZ ;  /* 0x000000010c0c7899 */ /* 0x000fe200080006ff */
[----:B------:R-:W-:Y:S01]  /*08b0*/  ELECT P0, URZ, PT ;  /* 0x0000000000ff782f */ /* 0x000fe20003800000 */
[----:B------:R-:W2:Y:S10]  /*08c0*/  FENCE.VIEW.ASYNC.S ;  /* 0x00000000000073c6 */ /* 0x000eb40000000000 */
[----:B--2---:R4:W2:Y:S01]  /*08d0*/  SYNCS.EXCH.64 URZ, [UR8+0x80], UR12 ;  /* 0x0000800c08ff75b2 */ /* 0x0048a20008000100 */
[----:B------:R4:W3:Y:S02]  /*08e0*/  SYNCS.EXCH.64 URZ, [UR8+0x88], UR12 ;  /* 0x0000880c08ff75b2 */ /* 0x0008e40008000100 */
[----:B----4-:R-:W-:Y:S01]  /*08f0*/  NOP ;  /* 0x0000000000007918 */ /* 0x010fe20000000000 */
.L_x_11:
[----:B------:R-:W4:Y:S01]  /*0900*/  SHFL.IDX PT, R0, R96, RZ, 0x1f ;  /* 0x00001fff60007589 */ /* 0x000f2200000e0000 */
[----:B------:R-:W-:Y:S01]  /*0910*/  NOP ;  /* 0x0000000000007918 */ /* 0x000fe20000000000 */
[----:B----4-:R-:W-:-:S13]  /*0920*/  ISETP.NE.AND P0, PT, R0, 0x4, PT ;  /* 0x000000040000780c */ /* 0x010fda0003f05270 */
[----:B------:R-:W-:Y:S05]  /*0930*/  @P0 BRA `(.L_x_12) ;  /* 0x0000000000480947 */ /* 0x000fea0003800000 */
[----:B--2---:R-:W-:Y:S01]  /*0940*/  UMOV UR9, 0x1e0 ;  /* 0x000001e000097882 */ /* 0x004fe20000000000 */
[----:B---3--:R-:W-:Y:S01]  /*0950*/  UMOV UR8, 0x400 ;  /* 0x0000040000087882 */ /* 0x008fe20000000000 */
[----:B------:R-:W-:Y:S01]  /*0960*/  USEL UR9, UR9, 0x1a0, UP5 ;  /* 0x000001a009097887 */ /* 0x000fe2000a800000 */
        /* <DEDUP_REMOVED lines=10> */
[----:B--2---:R4:W2:Y:S08]  /*0a10*/  SYNCS.EXCH.64 URZ, [UR8+0x90], UR12 ;  /* 0x0000900c08ff75b2 */ /* 0x0048b00008000100 */
[----:B------:R4:W3:Y:S01]  /*0a20*/  SYNCS.EXCH.64 URZ, [UR8+0xa0], UR14 ;  /* 0x0000a00e08ff75b2 */ /* 0x0008e20008000100 */
[----:B------:R4:W1:Y:S01]  /*0a30*/  SYNCS.EXCH.64 URZ, [UR8+0x98], UR12 ;  /* 0x0000980c08ff75b2 */ /* 0x0008620008000100 */
[----:B------:R4:W1:Y:S02]  /*0a40*/  SYNCS.EXCH.64 URZ, [UR8+0xa8], UR14 ;  /* 0x0000a80e08ff75b2 */ /* 0x0008640008000100 */
[----:B----4-:R-:W-:Y:S01]  /*0a50*/  NOP ;  /* 0x0000000000007918 */ /* 0x010fe20000000000 */
.L_x_12:
[----:B------:R-:W4:Y:S01]  /*0a60*/  SHFL.IDX PT, R0, R96, RZ, 0x1f ;  /* 0x00001fff60007589 */ /* 0x000f2200000e0000 */
[----:B------:R-:W-:Y:S01]  /*0a70*/  NOP ;  /* 0x0000000000007918 */ /* 0x000fe20000000000 */
[----:B----4-:R-:W-:-:S13]  /*0a80*/  ISETP.NE.AND P0, PT, R0, 0x5, PT ;  /* 0x000000050000780c */ /* 0x010fda0003f05270 */
[----:B------:R-:W-:Y:S05]  /*0a90*/  @P0 BRA `(.L_x_13) ;  /* 0x0000000000540947 */ /* 0x000fea0003800000 */
[----:B--2---:R-:W-:Y:S01]  /*0aa0*/  UMOV UR9, 0x400 ;  /* 0x0000040000097882 */ /* 0x004fe20000000000 */
        /* <DEDUP_REMOVED lines=14> */
[----:B------:R4:W1:Y:S01]  /*0b90*/  SYNCS.EXCH.64 URZ, [UR9+0xd8], UR14 ;  /* 0x0000d80e09ff75b2 */ /* 0x0008620008000100 */
[----:B------:R4:W1:Y:S01]  /*0ba0*/  SYNCS.EXCH.64 URZ, [UR9+0xc0], UR12 ;  /* 0x0000c00c09ff75b2 */ /* 0x0008620008000100 */
[----:B------:R4:W1:Y:S01]  /*0bb0*/  SYNCS.EXCH.64 URZ, [UR9+0xe0], UR14 ;  /* 0x0000e00e09ff75b2 */ /* 0x0008620008000100 */
[----:B------:R4:W1:Y:S01]  /*0bc0*/  SYNCS.EXCH.64 URZ, [UR9+0xc8], UR12 ;  /* 0x0000c80c09ff75b2 */ /* 0x0008620008000100 */
[----:B------:R4:W1:Y:S02]  /*0bd0*/  SYNCS.EXCH.64 URZ, [UR9+0xe8], UR14 ;  /* 0x0000e80e09ff75b2 */ /* 0x0008640008000100 */
[----:B----4-:R-:W-:Y:S01]  /*0be0*/  NOP ;  /* 0x0000000000007918 */ /* 0x010fe20000000000 */
.L_x_13:
[----:B------:R-:W4:Y:S01]  /*0bf0*/  SHFL.IDX PT, R0, R96, RZ, 0x1f ;  /* 0x00001fff60007589 */ /* 0x000f2200000e0000 */
[----:B------:R-:W-:Y:S01]  /*0c00*/  ISETP.NE.OR P1, PT, RZ, UR10, !P1 ;  /* 0x0000000aff007c0c */ /* 0x000fe2000cf25670 */
        /* <DEDUP_REMOVED lines=12> */
[----:B------:R4:W3:Y:S01]  /*0cd0*/  SYNCS.EXCH.64 URZ, [UR8+0x100], UR12 ;  /* 0x0001000c08ff75b2 */ /* 0x0008e20008000100 */
[----:B------:R4:W1:Y:S01]  /*0ce0*/  SYNCS.EXCH.64 URZ, [UR8+0xf8], UR12 ;  /* 0x0000f80c08ff75b2 */ /* 0x0008620008000100 */
[----:B------:R4:W1:Y:S02]  /*0cf0*/  SYNCS.EXCH.64 URZ, [UR8+0x108], UR12 ;  /* 0x0001080c08ff75b2 */ /* 0x0008640008000100 */
[----:B----4-:R-:W-:Y:S01]  /*0d00*/  NOP ;  /* 0x0000000000007918 */ /* 0x010fe20000000000 */
.L_x_14:
[----:B------:R-:W-:Y:S01]  /*0d10*/  VOTEU.ALL UP1, P1 ;  /* 0x0000000000ff7886 */ /* 0x000fe20000820000 */
[----:B---3--:R-:W3:Y:S01]  /*0d20*/  LDCU UR8, c[0x0][0x36c] ;  /* 0x00006d80ff0877ac */ /* 0x008ee20008000800 */
[----:B------:R-:W-:Y:S01]  /*0d30*/  NOP ;  /* 0x0000000000007918 */ /* 0x000fe20000000000 */
[----:B------:R-:W-:Y:S01]  /*0d40*/  LOP3.LUT R10, R105, 0x1f, RZ, 0xc0, !PT ;  /* 0x0000001f690a7812 */ /* 0x000fe200078ec0ff */
[----:B--2---:R-:W-:Y:S01]  /*0d50*/  UMOV UR12, 0x20 ;  /* 0x00000020000c7882 */ /* 0x004fe20000000000 */
[----:B------:R-:W-:Y:S01]  /*0d60*/  @!UP1 UMOV UR7, 0x400 ;  /* 0x0000040000079882 */ /* 0x000fe20000000000 */
[----:B------:R-:W-:-:S04]  /*0d70*/  @!UP1 UIADD3 UR12, UPT, UPT, -UR12, 0x100000, URZ ;  /* 0x001000000c0c9890 */ /* 0x000fc8000fffe1ff */
[----:B------:R-:W-:Y:S02]  /*0d80*/  @!UP1 USHF.L.U32 UR13, UR12, 0xb, URZ ;  /* 0x0000000b0c0d9899 */ /* 0x000fe400080006ff */
[----:B------:R-:W-:Y:S02]  /*0d90*/  @!UP1 USHF.L.U32 UR12, UR12, 0x1, URZ ;  /* 0x000000010c0c9899 */ /* 0x000fe400080006ff */
[----:B------:R-:W-:Y:S01]  /*0da0*/  @!UP1 ULEA UR7, UR37, UR7, 0x18 ;  /* 0x0000000725079291 */ /* 0x000fe2000f8ec0ff */
[----:B------:R-:W-:Y:S01]  /*0db0*/  VOTEU.ALL UP1, P1 ;  /* 0x0000000000ff7886 */ /* 0x000fe20000820000 */
[----:B------:R-:W-:Y:S01]  /*0dc0*/  UISETP.NE.AND UP4, UPT, UR10, URZ, UPT ;  /* 0x000000ff0a00728c */ /* 0x000fe2000bf85270 */
[----:B------:R-:W2:Y:S09]  /*0dd0*/  FENCE.VIEW.ASYNC.S ;  /* 0x00000000000073c6 */ /* 0x000eb20000000000 */
[----:B--2---:R2:W4:Y:S01]  /*0de0*/  @!UP1 SYNCS.EXCH.64 URZ, [UR7+0x110], UR12 ;  /* 0x0001100c07ff95b2 */ /* 0x0045220008000100 */
[----:B---3--:R-:W-:-:S09]  /*0df0*/  UISETP.EQ.U32.AND UP1, UPT, UR8, 0x1, UPT ;  /* 0x000000010800788c */ /* 0x008fd2000bf22070 */
[----:B------:R-:W-:Y:S05]  /*0e00*/  BRA.U !UP1, `(.L_x_15) ;  /* 0x0000000109087547 */ /* 0x000fea000b800000 */
[----:B-1--4-:R-:W-:Y:S01]  /*0e10*/  UCGABAR_ARV ;  /* 0x00000000000079c7 */ /* 0x012fe20008000000 */
[----:B------:R-:W-:Y:S05]  /*0e20*/  BRA `(.L_x_16) ;  /* 0x0000000000047947 */ /* 0x000fea0003800000 */
.L_x_15:
[----:B-1--4-:R-:W-:Y:S01]  /*0e30*/  NOP ;  /* 0x0000000000007918 */ /* 0x012fe20000000000 */
.L_x_16:
[----:B------:R-:W1:Y:S01]  /*0e40*/  S2R R15, SR_CTAID.Y ;  /* 0x00000000000f7919 */ /* 0x000e620000002600 */
[----:B------:R-:W-:-:S05]  /*0e50*/  CS2R.32 R91, SR_CgaSize ;  /* 0x00000000005b7805 */ /* 0x000fca0000008a00 */
[----:B------:R-:W-:-:S05]  /*0e60*/  IMAD R91, R91, -0xa0, RZ ;  /* 0xffffff605b5b7824 */ /* 0x000fca00078e02ff */
[----:B--2---:R-:W-:-:S14]  /*0e70*/  R2UR UR7, R91 ;  /* 0x000000005b0772ca */ /* 0x004fdc00000e0000 */
[----:B------:R-:W2:Y:S01]  /*0e80*/  LDCU UR7, c[0x0][UR7+0x2b4] ;  /* 0x00005680070777ac */ /* 0x000ea20008000800 */
[----:B------:R-:W-:-:S05]  /*0e90*/  CS2R.32 R0, SR_CgaSize ;  /* 0x0000000000007805 */ /* 0x000fca0000008a00 */
[----:B------:R-:W-:-:S06]  /*0ea0*/  IMAD R0, R0, -0xa0, RZ ;  /* 0xffffff6000007824 */ /* 0x000fcc00078e02ff */
[----:B------:R-:W3:Y:S01]  /*0eb0*/  LDC R0, c[0x0][R0+0x2a4] ;  /* 0x0000a90000007b82 */ /* 0x000ee20000000800 */
[----:B------:R-:W-:Y:S01]  /*0ec0*/  PRMT R8, RZ, 0x7610, R8 ;  /* 0x00007610ff087816 */ /* 0x000fe20000000008 */
[----:B------:R-:W4:Y:S01]  /*0ed0*/  S2R R9, SR_CTAID.X ;  /* 0x0000000000097919 */ /* 0x000f220000002500 */
[----:B------:R-:W-:-:S05]  /*0ee0*/  CS2R.32 R91, SR_CgaSize ;  /* 0x00000000005b7805 */ /* 0x000fca0000008a00 */
[----:B------:R-:W-:-:S05]  /*0ef0*/  IMAD R91, R91, -0xa0, RZ ;  /* 0xffffff605b5b7824 */ /* 0x000fca00078e02ff */
[----:B------:R-:W-:-:S14]  /*0f00*/  R2UR UR8, R91 ;  /* 0x000000005b0872ca */ /* 0x000fdc00000e0000 */
[----:B------:R-:W3:Y:S01]  /*0f10*/  LDCU UR8, c[0x0][UR8+0x2b0] ;  /* 0x00005600080877ac */ /* 0x000ee20008000800 */
[----:B------:R-:W-:Y:S01]  /*0f20*/  UISETP.NE.AND UP2, UPT, UR10, 0x2, UPT ;  /* 0x000000020a00788c */ /* 0x000fe2000bf45270 */
[----:B------:R-:W2:Y:S01]  /*0f30*/  LDC R11, c[0x0][0xb24] ;  /* 0x0002c900ff0b7b82 */ /* 0x000ea20000000800 */
[----:B------:R-:W-:-:S05]  /*0f40*/  CS2R.32 R2, SR_CgaSize ;  /* 0x0000000000027805 */ /* 0x000fca0000008a00 */
[----:B------:R-:W-:-:S06]  /*0f50*/  IMAD R2, R2, -0xa0, RZ ;  /* 0xffffff6002027824 */ /* 0x000fcc00078e02ff */
[----:B------:R-:W3:Y:S08]  /*0f60*/  LDC R2, c[0x0][R2+0x2a0] ;  /* 0x0000a80002027b82 */ /* 0x000ef00000000800 */
[----:B------:R-:W3:Y:S01]  /*0f70*/  LDC R40, c[0x0][0xb24] ;  /* 0x0002c900ff287b82 */ /* 0x000ee20000000800 */
[----:B-1----:R-:W-:-:S07]  /*0f80*/  I2FP.F32.U32 R90, R15 ;  /* 0x0000000f005a7245 */ /* 0x002fce0000201000 */
[----:B------:R-:W1:Y:S01]  /*0f90*/  S2UR UR36, SR_CTAID.Z ;  /* 0x00000000002479c3 */ /* 0x000e620000002700 */
[----:B--2---:R-:W-:Y:S01]  /*0fa0*/  ISETP.GE.AND P0, PT, R11, 0x1, PT ;  /* 0x000000010b00780c */ /* 0x004fe20003f06270 */
[----:B----4-:R-:W-:Y:S01]  /*0fb0*/  IMAD.MOV.U32 R14, RZ, RZ, R9 ;  /* 0x000000ffff0e7224 */ /* 0x010fe200078e0009 */
[----:B------:R-:W-:Y:S01]  /*0fc0*/  I2FP.F32.U32 R91, R9 ;  /* 0x00000009005b7245 */ /* 0x000fe20000201000 */
[----:B------:R-:W-:Y:S01]  /*0fd0*/  FMUL R90, R90, UR7 ;  /* 0x000000075a5a7c20 */ /* 0x000fe20008400000 */
[----:B------:R-:W2:Y:S03]  /*0fe0*/  LDCU UR7, c[0x0][0xb30] ;  /* 0x00016600ff0777ac */ /* 0x000ea60008000800 */
[----:B---3--:R-:W-:Y:S02]  /*0ff0*/  FMUL R91, R91, UR8 ;  /* 0x000000085b5b7c20 */ /* 0x008fe40008400000 */
[----:B------:R-:W3:Y:S08]  /*1000*/  F2I.U32.TRUNC.NTZ R90, R90 ;  /* 0x0000005a005a7305 */ /* 0x000ef0000020f000 */
[----:B------:R-:W4:Y:S01]  /*1010*/  F2I.U32.TRUNC.NTZ R91, R91 ;  /* 0x0000005b005b7305 */ /* 0x000f22000020f000 */
[----:B--2---:R-:W-:Y:S01]  /*1020*/  UISETP.NE.AND UP3, UPT, UR7, 0x1, UPT ;  /* 0x000000010700788c */ /* 0x004fe2000bf65270 */
[----:B---3--:R-:W-:-:S05]  /*1030*/  IADD3 R90, PT, PT, -R90, RZ, RZ ;  /* 0x000000ff5a5a7210 */ /* 0x008fca0007ffe1ff */
[----:B------:R-:W-:Y:S01]  /*1040*/  IMAD R90, R0, R90, R15 ;  /* 0x0000005a005a7224 */ /* 0x000fe200078e020f */
[----:B------:R-:W-:Y:S01]  /*1050*/  PRMT R0, RZ, 0x7610, R0 ;  /* 0x00007610ff007816 */ /* 0x000fe20000000000 */
[----:B----4-:R-:W-:-:S04]  /*1060*/  IMAD.MOV R91, RZ, RZ, -R91 ;  /* 0x000000ffff5b7224 */ /* 0x010fc800078e0a5b */
[----:B------:R-:W-:Y:S01]  /*1070*/  IMAD R91, R2, R91, R9 ;  /* 0x0000005b025b7224 */ /* 0x000fe200078e0209 */
[----:B-1----:R-:W-:Y:S06]  /*1080*/  BRA.U UP4, `(.L_x_17) ;  /* 0x0000000104247547 */ /* 0x002fec000b800000 */
[----:B------:R-:W-:Y:S01]  /*1090*/  ISETP.NE.AND P1, PT, R90, RZ, PT ;  /* 0x000000ff5a00720c */ /* 0x000fe20003f25270 */
[----:B------:R-:W-:Y:S01]  /*10a0*/  IMAD.MOV.U32 R0, RZ, RZ, 0x3 ;  /* 0x00000003ff007424 */ /* 0x000fe200078e00ff */
[C---:B------:R-:W-:Y:S02]  /*10b0*/  LOP3.LUT R2, R91.reuse, 0xfffffffe, RZ, 0xc0, !PT ;  /* 0xfffffffe5b027812 */ /* 0x040fe400078ec0ff */
[----:B------:R-:W-:Y:S02]  /*10c0*/  ISETP.LT.U32.OR P1, PT, R91, 0x2, !P1 ;  /* 0x000000025b00780c */ /* 0x000fe40004f21470 */
[----:B------:R-:W-:Y:S02]  /*10d0*/  SHF.L.U32 R0, R0, R2, RZ ;  /* 0x0000000200007219 */ /* 0x000fe400000006ff */
[----:B------:R-:W-:Y:S02]  /*10e0*/  SEL R4, RZ, 0x1, !P1 ;  /* 0x00000001ff047807 */ /* 0x000fe40004800000 */
[----:B------:R-:W-:-:S05]  /*10f0*/  SEL R3, RZ, 0x2, !P1 ;  /* 0x00000002ff037807 */ /* 0x000fca0004800000 */
[----:B------:R-:W-:-:S05]  /*1100*/  IMAD.IADD R3, R4, 0x1, R3 ;  /* 0x0000000104037824 */ /* 0x000fca00078e0203 */
[----:B------:R-:W-:Y:S02]  /*1110*/  PRMT R8, R3, 0x7610, R8 ;  /* 0x0000761003087816 */ /* 0x000fe40000000008 */
.L_x_17:
[----:B------:R-:W-:Y:S05]  /*1120*/  @!P0 BRA `(.L_x_18) ;  /* 0x0000000000b88947 */ /* 0x000fea0003800000 */
[----:B------:R-:W1:Y:S01]  /*1130*/  LDC.64 R4, c[0x0][0xb18] ;  /* 0x0002c600ff047b82 */ /* 0x000e620000000a00 */
[----:B------:R-:W-:-:S07]  /*1140*/  ISETP.NE.AND P0, PT, R11, 0x1, PT ;  /* 0x000000010b00780c */ /* 0x000fce0003f05270 */
[----:B------:R-:W2:Y:S08]  /*1150*/  LDC R14, c[0x0][0xb0c] ;  /* 0x0002c300ff0e7b82 */ /* 0x000eb00000000800 */
[----:B------:R-:W3:Y:S08]  /*1160*/  LDC R16, c[0x0][0x370] ;  /* 0x0000dc00ff107b82 */ /* 0x000ef00000000800 */
[----:B------:R-:W4:Y:S01]  /*1170*/  LDC R13, c[0x0][0x374] ;  /* 0x0000dd00ff0d7b82 */ /* 0x000f220000000800 */
[----:B-1----:R-:W-:-:S07]  /*1180*/  ISETP.NE.AND P1, PT, R4, 0x1, PT ;  /* 0x000000010400780c */ /* 0x002fce0003f25270 */
[----:B------:R-:W3:Y:S01]  /*1190*/  LDC.64 R6, c[0x0][0xb10] ;  /* 0x0002c400ff067b82 */ /* 0x000ee20000000a00 */
[----:B--2---:R-:W-:-:S07]  /*11a0*/  ISETP.NE.AND P2, PT, R14, 0x1, PT ;  /* 0x000000010e00780c */ /* 0x004fce0003f45270 */
[----:B------:R-:W1:Y:S08]  /*11b0*/  LDC R12, c[0x0][0xb20] ;  /* 0x0002c800ff0c7b82 */ /* 0x000e700000000800 */
[----:B------:R-:W2:Y:S01]  /*11c0*/  LDC.64 R2, c[0x0][0xb28] ;  /* 0x0002ca00ff027b82 */ /* 0x000ea20000000a00 */
[----:B----4-:R-:W-:-:S04]  /*11d0*/  IMAD.HI.U32 R17, R13, R5, RZ ;  /* 0x000000050d117227 */ /* 0x010fc800078e00ff */
[----:B------:R-:W-:-:S04]  /*11e0*/  IMAD.HI.U32 R5, R15, R5, RZ ;  /* 0x000000050f057227 */ /* 0x000fc800078e00ff */
[----:B---3--:R-:W-:-:S05]  /*11f0*/  IMAD.HI.U32 R18, R16, R6, RZ ;  /* 0x0000000610127227 */ /* 0x008fca00078e00ff */
[-C--:B------:R-:W-:Y:S01]  /*1200*/  @P2 SHF.R.U32.HI R16, RZ, R7.reuse, R18 ;  /* 0x00000007ff102219 */ /* 0x080fe20000011612 */
[----:B------:R-:W-:Y:S01]  /*1210*/  IMAD.HI.U32 R18, R9, R6, RZ ;  /* 0x0000000609127227 */ /* 0x000fe200078e00ff */
[-C--:B-1----:R-:W-:Y:S02]  /*1220*/  @P1 SHF.R.U32.HI R13, RZ, R12.reuse, R17 ;  /* 0x0000000cff0d1219 */ /* 0x082fe40000011611 */
[----:B------:R-:W-:Y:S02]  /*1230*/  SHF.R.U32.HI R5, RZ, R12, R5 ;  /* 0x0000000cff057219 */ /* 0x000fe40000011605 */
[----:B------:R-:W-:Y:S02]  /*1240*/  SHF.R.U32.HI R18, RZ, R7, R18 ;  /* 0x00000007ff127219 */ /* 0x000fe40000011612 */
[----:B------:R-:W-:Y:S01]  /*1250*/  SEL R5, R15, R5, !P1 ;  /* 0x000000050f057207 */ /* 0x000fe20004800000 */
[----:B--2---:R-:W-:Y:S01]  /*1260*/  IMAD.HI.U32 R17, R13, R2, RZ ;  /* 0x000000020d117227 */ /* 0x004fe200078e00ff */
[----:B------:R-:W-:-:S03]  /*1270*/  SEL R18, R9, R18, !P2 ;  /* 0x0000001209127207 */ /* 0x000fc60005000000 */
[----:B------:R-:W-:Y:S01]  /*1280*/  IMAD.HI.U32 R6, R16, R2, RZ ;  /* 0x0000000210067227 */ /* 0x000fe200078e00ff */
[----:B------:R-:W-:-:S04]  /*1290*/  @P0 SHF.R.U32.HI R13, RZ, R3, R17 ;  /* 0x00000003ff0d0219 */ /* 0x000fc80000011611 */
[----:B------:R-:W-:Y:S01]  /*12a0*/  @P0 SHF.R.U32.HI R16, RZ, R3, R6 ;  /* 0x00000003ff100219 */ /* 0x000fe20000011606 */
[----:B------:R-:W-:-:S04]  /*12b0*/  IMAD R13, R13, R11, RZ ;  /* 0x0000000b0d0d7224 */ /* 0x000fc800078e02ff */
[----:B------:R-:W-:Y:S01]  /*12c0*/  IMAD R6, R16, R11, RZ ;  /* 0x0000000b10067224 */ /* 0x000fe200078e02ff */
[----:B------:R-:W-:-:S04]  /*12d0*/  ISETP.GE.AND P1, PT, R5, R13, PT ;  /* 0x0000000d0500720c */ /* 0x000fc80003f26270 */
[----:B------:R-:W-:Y:S01]  /*12e0*/  ISETP.GE.OR P1, PT, R18, R6, P1 ;  /* 0x000000061200720c */ /* 0x000fe20000f26670 */
[----:B------:R-:W-:-:S05]  /*12f0*/  IMAD.HI.U32 R6, R5, R2, RZ ;  /* 0x0000000205067227 */ /* 0x000fca00078e00ff */
[----:B------:R-:W-:-:S04]  /*1300*/  SHF.R.U32.HI R6, RZ, R3, R6 ;  /* 0x00000003ff067219 */ /* 0x000fc80000011606 */
[----:B------:R-:W-:-:S03]  /*1310*/  SEL R6, R5, R6, !P0 ;  /* 0x0000000605067207 */ /* 0x000fc60004000000 */
[----:B------:R-:W-:Y:S01]  /*1320*/  @!P1 IMAD.HI.U32 R7, R18, R2, RZ ;  /* 0x0000000212079227 */ /* 0x000fe200078e00ff */
[----:B------:R-:W-:-:S04]  /*1330*/  IADD3 R2, PT, PT, -R6, RZ, RZ ;  /* 0x000000ff06027210 */ /* 0x000fc80007ffe1ff */
[----:B------:R-:W-:Y:S01]  /*1340*/  @!P1 SHF.R.U32.HI R3, RZ, R3, R7 ;  /* 0x00000003ff039219 */ /* 0x000fe20000011607 */
[----:B------:R-:W-:Y:S01]  /*1350*/  IMAD R2, R11, R2, R5 ;  /* 0x000000020b027224 */ /* 0x000fe200078e0205 */
[----:B------:R-:W-:Y:S02]  /*1360*/  IADD3 R7, PT, PT, -R5, RZ, RZ ;  /* 0x000000ff05077210 */ /* 0x000fe40007ffe1ff */
[----:B------:R-:W-:-:S03]  /*1370*/  @!P1 SEL R3, R18, R3, !P0 ;  /* 0x0000000312039207 */ /* 0x000fc60004000000 */
[----:B------:R-:W-:Y:S02]  /*1380*/  IMAD R7, R4, R7, R15 ;  /* 0x0000000704077224 */ /* 0x000fe400078e020f */
[--C-:B------:R-:W-:Y:S02]  /*1390*/  @!P1 IMAD.IADD R6, R6, 0x1, -R3.reuse ;  /* 0x0000000106069824 */ /* 0x100fe400078e0a03 */
[----:B------:R-:W-:Y:S01]  /*13a0*/  @!P1 IMAD R3, R2, R16, R3 ;  /* 0x0000001002039224 */ /* 0x000fe200078e0203 */
[----:B------:R-:W-:Y:S01]  /*13b0*/  IADD3 R2, PT, PT, -R18, RZ, RZ ;  /* 0x000000ff12027210 */ /* 0x000fe20007ffe1ff */
[----:B------:R-:W-:Y:S02]  /*13c0*/  @!P1 IMAD R5, R6, R11, R18 ;  /* 0x0000000b06059224 */ /* 0x000fe400078e0212 */
[----:B------:R-:W-:Y:S02]  /*13d0*/  @!P1 IMAD.MOV.U32 R18, RZ, RZ, R3 ;  /* 0x000000ffff129224 */ /* 0x000fe400078e0003 */
[----:B------:R-:W-:-:S02]  /*13e0*/  IMAD R2, R14, R2, R9 ;  /* 0x000000020e027224 */ /* 0x000fc400078e0209 */
[----:B------:R-:W-:Y:S02]  /*13f0*/  IMAD R15, R5, R4, R7 ;  /* 0x00000004050f7224 */ /* 0x000fe400078e0207 */
[----:B------:R-:W-:Y:S02]  /*1400*/  IMAD R14, R18, R14, R2 ;  /* 0x0000000e120e7224 */ /* 0x000fe400078e0202 */
.L_x_18:
[----:B------:R-:W-:Y:S05]  /*1410*/  BRA.U UP3, `(.L_x_19) ;  /* 0x0000000103407547 */ /* 0x000fea000b800000 */
[----:B------:R-:W1:Y:S08]  /*1420*/  LDC.64 R4, c[0x0][0xb10] ;  /* 0x0002c400ff047b82 */ /* 0x000e700000000a00 */
[----:B------:R-:W2:Y:S08]  /*1430*/  LDC.64 R2, c[0x0][0xb18] ;  /* 0x0002c600ff027b82 */ /* 0x000eb00000000a00 */
[----:B------:R-:W3:Y:S08]  /*1440*/  LDC R6, c[0x0][0xb20] ;  /* 0x0002c800ff067b82 */ /* 0x000ef00000000800 */
[----:B------:R-:W4:Y:S01]  /*1450*/  LDC R7, c[0x0][0xb0c] ;  /* 0x0002c300ff077b82 */ /* 0x000f220000000800 */
[----:B-1----:R-:W-:-:S05]  /*1460*/  IMAD.HI.U32 R4, R14, R4, RZ ;  /* 0x000000040e047227 */ /* 0x002fca00078e00ff */
[----:B------:R-:W-:Y:S01]  /*1470*/  SHF.R.U32.HI R4, RZ, R5, R4 ;  /* 0x00000005ff047219 */ /* 0x000fe20000011604 */
[----:B--2---:R-:W-:Y:S01]  /*1480*/  IMAD.HI.U32 R3, R15, R3, RZ ;  /* 0x000000030f037227 */ /* 0x004fe200078e00ff */
[----:B------:R-:W-:-:S04]  /*1490*/  ISETP.NE.AND P0, PT, R2, 0x1, PT ;  /* 0x000000010200780c */ /* 0x000fc80003f05270 */
[----:B---3--:R-:W-:-:S04]  /*14a0*/  SHF.R.U32.HI R3, RZ, R6, R3 ;  /* 0x00000006ff037219 */ /* 0x008fc80000011603 */
[----:B------:R-:W-:Y:S02]  /*14b0*/  SEL R3, R15, R3, !P0 ;  /* 0x000000030f037207 */ /* 0x000fe40004000000 */
[----:B----4-:R-:W-:-:S04]  /*14c0*/  ISETP.NE.AND P1, PT, R7, 0x1, PT ;  /* 0x000000010700780c */ /* 0x010fc80003f25270 */
[----:B------:R-:W-:-:S05]  /*14d0*/  SEL R5, R14, R4, !P1 ;  /* 0x000000040e057207 */ /* 0x000fca0004800000 */
[----:B------:R-:W-:Y:S02]  /*14e0*/  IMAD.IADD R4, R3, 0x1, -R5 ;  /* 0x0000000103047824 */ /* 0x000fe400078e0a05 */
[----:B------:R-:W-:Y:S02]  /*14f0*/  IMAD.IADD R3, R5, 0x1, -R3 ;  /* 0x0000000105037824 */ /* 0x000fe400078e0a03 */
[----:B------:R-:W-:Y:S02]  /*1500*/  IMAD R14, R4, R7, R14 ;  /* 0x00000007040e7224 */ /* 0x000fe400078e020e */
[----:B------:R-:W-:Y:S02]  /*1510*/  IMAD R15, R3, R2, R15 ;  /* 0x00000002030f7224 */ /* 0x000fe400078e020f */
.L_x_19:
[----:B------:R-:W-:Y:S05]  /*1520*/  BRA.U !UP1, `(.L_x_20) ;  /* 0x00000001090c7547 */ /* 0x000fea000b800000 */
[----:B------:R-:W-:Y:S01]  /*1530*/  UCGABAR_WAIT ;  /* 0x0000000000007dc7 */ /* 0x000fe20008000000 */
[----:B------:R-:W-:Y:S01]  /*1540*/  CCTL.IVALL ;  /* 0x00000000ff00798f */ /* 0x000fe20002000000 */
[----:B------:R-:W-:Y:S05]  /*1550*/  BRA `(.L_x_21) ;  /* 0x0000000000047947 */ /* 0x000fea0003800000 */
.L_x_20:
[----:B------:R-:W-:Y:S06]  /*1560*/  BAR.SYNC.DEFER_BLOCKING 0x0 ;  /* 0x0000000000007b1d */ /* 0x000fec0000010000 */
.L_x_21:
[----:B------:R-:W-:Y:S05]  /*1570*/  BRA.U UP2, `(.L_x_22) ;  /* 0x00000015020c7547 */ /* 0x000fea000b800000 */
[----:B------:R-:W1:Y:S01]  /*1580*/  LDCU UR4, c[0x0][0x38c] ;  /* 0x00007180ff0477ac */ /* 0x000e620008000800 */
[----:B------:R-:W2:Y:S01]  /*1590*/  LDC R8, c[0x0][0x370] ;  /* 0x0000dc00ff087b82 */ /* 0x000ea20000000800 */
[C---:B------:R-:W-:Y:S01]  /*15a0*/  IMAD.SHL.U32 R19, R9.reuse, 0x80, RZ ;  /* 0x0000008009137824 */ /* 0x040fe200078e00ff */
[----:B------:R-:W-:Y:S01]  /*15b0*/  PLOP3.LUT P1, PT, PT, PT, UP5, 0x80, 0x8 ;  /* 0x000000000008781c */ /* 0x000fe20003f2f058 */
[----:B------:R-:W-:Y:S01]  /*15c0*/  UISETP.NE.AND UP1, UPT, UR10, URZ, UPT ;  /* 0x000000ff0a00728c */ /* 0x000fe2000bf25270 */
[----:B------:R-:W-:Y:S01]  /*15d0*/  ISETP.NE.AND P4, PT, R10, RZ, P5 ;  /* 0x000000ff0a00720c */ /* 0x000fe20002f85270 */
[----:B------:R-:W-:Y:S01]  /*15e0*/  IMAD.SHL.U32 R18, R9, 0x40, RZ ;  /* 0x0000004009127824 */ /* 0x000fe200078e00ff */
[----:B------:R-:W-:Y:S01]  /*15f0*/  PLOP3.LUT P1, PT, P1, PT, PT, 0x8, 0x80 ;  /* 0x000000000080781c */ /* 0x000fe20000f2e170 */
[----:B------:R-:W-:Y:S01]  /*1600*/  IMAD.MOV.U32 R17, RZ, RZ, 0x1 ;  /* 0x00000001ff117424 */ /* 0x000fe200078e00ff */
[----:B------:R-:W3:Y:S01]  /*1610*/  LDC R0, c[0x0][0x374] ;  /* 0x0000dd00ff007b82 */ /* 0x000ee20000000800 */
[----:B------:R-:W-:Y:S01]  /*1620*/  IMAD.MOV.U32 R16, RZ, RZ, RZ ;  /* 0x000000ffff107224 */ /* 0x000fe200078e00ff */
[----:B------:R-:W-:Y:S01]  /*1630*/  CS2R R12, SRZ ;  /* 0x00000000000c7805 */ /* 0x000fe2000001ff00 */
[----:B------:R-:W-:Y:S01]  /*1640*/  IMAD.MOV.U32 R11, RZ, RZ, 0x1 ;  /* 0x00000001ff0b7424 */ /* 0x000fe200078e00ff */
[----:B------:R-:W-:Y:S01]  /*1650*/  LOP3.LUT R19, R19, 0x80, RZ, 0xc0, !PT ;  /* 0x0000008013137812 */ /* 0x000fe200078ec0ff */
[----:B------:R-:W4:Y:S01]  /*1660*/  LDCU.64 UR14, c[0x0][0x348] ;  /* 0x00006900ff0e77ac */ /* 0x000f220008000a00 */
[----:B-1----:R-:W-:-:S02]  /*1670*/  UIADD3 UR5, UPT, UPT, UR4, 0x7f, URZ ;  /* 0x0000007f04057890 */ /* 0x002fc4000fffe0ff */
[----:B------:R-:W-:Y:S02]  /*1680*/  USEL UR22, UR6, 0x2, UP1 ;  /* 0x0000000206167887 */ /* 0x000fe40008800000 */
[----:B------:R-:W-:Y:S01]  /*1690*/  USHF.R.S32.HI UR7, URZ, 0x1f, UR5 ;  /* 0x0000001fff077899 */ /* 0x000fe20008011405 */
[----:B------:R-:W-:-:S03]  /*16a0*/  UMOV UR23, URZ ;  /* 0x000000ff00177c82 */ /* 0x000fc60008000000 */
[----:B------:R-:W-:Y:S02]  /*16b0*/  ULEA.HI UR7, UR7, UR5, URZ, 0x7 ;  /* 0x0000000507077291 */ /* 0x000fe4000f8f38ff */
[----:B------:R-:W-:Y:S02]  /*16c0*/  UIADD3 UR5, UPT, UPT, UR4, -0x1, URZ ;  /* 0xffffffff04057890 */ /* 0x000fe4000fffe0ff */
[----:B------:R-:W-:Y:S02]  /*16d0*/  USHF.R.S32.HI UR7, URZ, 0x7, UR7 ;  /* 0x00000007ff077899 */ /* 0x000fe40008011407 */
[----:B------:R-:W-:Y:S02]  /*16e0*/  UISETP.GE.U32.AND UP2, UPT, UR5, -0xff, UPT ;  /* 0xffffff010500788c */ /* 0x000fe4000bf46070 */
[----:B------:R-:W-:Y:S02]  /*16f0*/  UISETP.LT.U32.AND UP0, UPT, UR7, 0x4, UPT ;  /* 0x000000040700788c */ /* 0x000fe4000bf01070 */
[----:B------:R-:W-:-:S02]  /*1700*/  UIADD3 UR4, UPT, UPT, UR4, 0xfe, URZ ;  /* 0x000000fe04047890 */ /* 0x000fc4000fffe0ff */
[----:B------:R-:W-:-:S04]  /*1710*/  USEL UR5, UR7, 0x4, UP0 ;  /* 0x0000000407057887 */ /* 0x000fc80008000000 */
[----:B------:R-:W-:Y:S02]  /*1720*/  UIADD3 UR21, UPT, UPT, UR5, -0x1, URZ ;  /* 0xffffffff05157890 */ /* 0x000fe4000fffe0ff */
[----:B------:R-:W-:Y:S02]  /*1730*/  @UP2 UIADD3 UR21, UPT, UPT, UR5, URZ, URZ ;  /* 0x000000ff05152290 */ /* 0x000fe4000fffe0ff */
[----:B------:R-:W-:Y:S02]  /*1740*/  UIADD3 UR29, UPT, UPT, UR7, -UR5, URZ ;  /* 0x80000005071d7290 */ /* 0x000fe4000fffe0ff */
[----:B------:R-:W-:Y:S02]  /*1750*/  UIADD3 UR13, UPT, UPT, UR21, 0x1, URZ ;  /* 0x00000001150d7890 */ /* 0x000fe4000fffe0ff */
[----:B--2-4-:R-:W-:-:S12]  /*1760*/  UIADD3 UR21, UPT, UPT, -UR21, URZ, URZ ;  /* 0x000000ff15157290 */ /* 0x014fd8000fffe1ff */
.L_x_42:
[----:B------:R-:W-:Y:S01]  /*1770*/  UISETP.NE.AND UP0, UPT, UR37, URZ, UPT ;  /* 0x000000ff2500728c */ /* 0x000fe2000bf05270 */
[----:B------:R-:W1:Y:S08]  /*1780*/  S2UR UR37, SR_CgaCtaId ;  /* 0x00000000002579c3 */ /* 0x000e700000008800 */
[----:B------:R-:W-:Y:S05]  /*1790*/  BRA.U UP0, `(.L_x_23) ;  /* 0x0000000100347547 */ /* 0x000fea000b800000 */
[----:B------:R-:W2:Y:S01]  /*17a0*/  S2R R2, SR_CgaCtaId ;  /* 0x0000000000027919 */ /* 0x000ea20000008800 */
[----:B------:R-:W-:-:S04]  /*17b0*/  MOV R3, 0x400 ;  /* 0x0000040000037802 */ /* 0x000fc80000000f00 */
[----:B--2---:R-:W-:Y:S02]  /*17c0*/  LEA R2, R2, R3, 0x18 ;  /* 0x0000000302027211 */ /* 0x004fe400078ec0ff */
[----:B------:R-:W-:-:S03]  /*17d0*/  SHF.L.U32 R3, R11, 0x1f, RZ ;  /* 0x0000001f0b037819 */ /* 0x000fc600000006ff */
[----:B------:R-:W-:-:S04]  /*17e0*/  IMAD R2, R12, 0x8, R2 ;  /* 0x000000080c027824 */ /* 0x000fc800078e0202 */
[----:B------:R-:W2:Y:S02]  /*17f0*/  SYNCS.PHASECHK.TRANS64.TRYWAIT P0, [R2+URZ+0x100], R3 ;  /* 0x00010003020075a7 */ /* 0x000ea400080011ff */
[----:B--2---:R-:W-:Y:S05]  /*1800*/  @!P0 BRA `(.L_x_24) ;  /* 0x0000008000a88947 */ /* 0x004fea0003800000 */
.L_x_149:
[----:B------:R-:W-:Y:S01]  /*1810*/  VIADD R12, R12, 0x1 ;  /* 0x000000010c0c7836 */ /* 0x000fe20000000000 */
[----:B------:R2:W-:Y:S04]  /*1820*/  SYNCS.ARRIVE.TRANS64.A1T0 RZ, [R2+URZ+0xf0], RZ ;  /* 0x0000f0ff02ff79a7 */ /* 0x0005e800081000ff */
[----:B------:R-:W-:-:S04]  /*1830*/  ISETP.NE.AND P0, PT, R12, 0x2, PT ;  /* 0x000000020c00780c */ /* 0x000fc80003f05270 */
[----:B------:R-:W-:Y:S02]  /*1840*/  SEL R12, R12, RZ, P0 ;  /* 0x000000ff0c0c7207 */ /* 0x000fe40000000000 */
[----:B--2---:R-:W-:-:S04]  /*1850*/  SEL R2, RZ, 0x1, P0 ;  /* 0x00000001ff027807 */ /* 0x004fc80000000000 */
[----:B------:R-:W-:-:S07]  /*1860*/  LOP3.LUT R11, R11, R2, RZ, 0x3c, !PT ;  /* 0x000000020b0b7212 */ /* 0x000fce00078e3cff */
.L_x_23:
[----:B------:R-:W-:Y:S01]  /*1870*/  UMOV UR6, 0x400 ;  /* 0x0000040000067882 */ /* 0x000fe20000000000 */
[----:B------:R-:W-:Y:S01]  /*1880*/  SHF.L.U32 R2, R17, 0x1f, RZ ;  /* 0x0000001f11027819 */ /* 0x000fe200000006ff */
[----:B-1----:R-:W-:Y:S01]  /*1890*/  ULEA UR6, UR37, UR6, 0x18 ;  /* 0x0000000625067291 */ /* 0x002fe2000f8ec0ff */
[----:B------:R-:W-:Y:S01]  /*18a0*/  R2UR UR35, R18 ;  /* 0x00000000122372ca */ /* 0x000fe200000e0000 */
[----:B------:R-:W-:Y:S01]  /*18b0*/  UISETP.GE.U32.AND UP0, UPT, UR4, 0xff, UPT ;  /* 0x000000ff0400788c */ /* 0x000fe2000bf06070 */
[----:B------:R-:W-:Y:S01]  /*18c0*/  R2UR UR19, R19 ;  /* 0x00000000131372ca */ /* 0x000fe200000e0000 */
[----:B------:R-:W-:Y:S01]  /*18d0*/  ULEA UR8, UR23, UR6, 0x3 ;  /* 0x0000000617087291 */ /* 0x000fe2000f8e18ff */
[----:B------:R-:W-:-:S08]  /*18e0*/  UMOV UR30, URZ ;  /* 0x000000ff001e7c82 */ /* 0x000fd00008000000 */
[----:B------:R1:W2:Y:S01]  /*18f0*/  SYNCS.PHASECHK.TRANS64.TRYWAIT P0, [UR8+0x20], R2 ;  /* 0x00002002ff0075a7 */ /* 0x0002a20008001108 */
[----:B------:R-:W-:-:S13]  /*1900*/  R2UR UR8, R15 ;  /* 0x000000000f0872ca */ /* 0x000fda00000e0000 */
[----:B------:R-:W-:Y:S01]  /*1910*/  ULEA UR19, UR8, UR19, 0x8 ;  /* 0x0000001308137291 */ /* 0x000fe2000f8e40ff */
[----:B-1----:R-:W-:-:S05]  /*1920*/  LEA.HI R2, R14, R14, RZ, 0x1 ;  /* 0x0000000e0e027211 */ /* 0x002fca00078f08ff */
[----:B------:R-:W-:-:S05]  /*1930*/  IMAD.SHL.U32 R2, R2, 0x40, RZ ;  /* 0x0000004002027824 */ /* 0x000fca00078e00ff */
[----:B------:R-:W-:-:S04]  /*1940*/  LOP3.LUT R2, R2, 0xffffff80, RZ, 0xc0, !PT ;  /* 0xffffff8002027812 */ /* 0x000fc800078ec0ff */
[----:B------:R-:W-:-:S13]  /*1950*/  R2UR UR9, R2 ;  /* 0x00000000020972ca */ /* 0x000fda00000e0000 */
[----:B------:R-:W-:Y:S01]  /*1960*/  ULOP3.LUT UR35, UR9, 0x40, UR35, 0xf8, !UPT ;  /* 0x0000004009237892 */ /* 0x000fe2000f8ef823 */
[----:B------:R-:W-:Y:S11]  /*1970*/  BRA.U !UP0, `(.L_x_25) ;  /* 0x0000000108f07547 */ /* 0x000ff6000b800000 */
[----:B------:R-:W-:Y:S01]  /*1980*/  UMOV UR31, UR21 ;  /* 0x00000015001f7c82 */ /* 0x000fe20008000000 */
[----:B------:R-:W-:Y:S01]  /*1990*/  UMOV UR44, UR23 ;  /* 0x00000017002c7c82 */ /* 0x000fe20008000000 */
[----:B------:R-:W-:-:S05]  /*19a0*/  UMOV UR26, 0x40 ;  /* 0x00000040001a7882 */ /* 0x000fca0000000000 */
.L_x_31:
[----:B------:R-:W-:Y:S01]  /*19b0*/  ULEA UR33, UR44, UR6, 0x3 ;  /* 0x000000062c217291 */ /* 0x000fe2000f8e18ff */
[----:B------:R-:W-:Y:S01]  /*19c0*/  @P5 MOV R3, 0x18000 ;  /* 0x0001800000035802 */ /* 0x000fe20000000f00 */
[----:B--2-4-:R-:W-:Y:S10]  /*19d0*/  @P0 BRA `(.L_x_26) ;  /* 0x00000000000c0947 */ /* 0x014ff40003800000 */
[----:B------:R-:W-:-:S04]  /*19e0*/  SHF.L.U32 R4, R17, 0x1f, RZ ;  /* 0x0000001f11047819 */ /* 0x000fc800000006ff */
[----:B------:R-:W1:Y:S02]  /*19f0*/  SYNCS.PHASECHK.TRANS64.TRYWAIT P0, [UR33+0x20], R4 ;  /* 0x00002004ff0075a7 */ /* 0x000e640008001121 */
[----:B-1----:R-:W-:Y:S05]  /*1a00*/  @!P0 BRA `(.L_x_27) ;  /* 0x00000080003c8947 */ /* 0x002fea0003800000 */
.L_x_26:
[----:B------:R2:W-:Y:S01]  /*1a10*/  @P5 SYNCS.ARRIVE.TRANS64 RZ, [UR33], R3 ;  /* 0x00000003ffff59a7 */ /* 0x0005e20008000021 */
[----:B------:R-:W-:Y:S02]  /*1a20*/  ULOP3.LUT UR8, UR22, 0x2, URZ, 0xfc, !UPT ;  /* 0x0000000216087892 */ /* 0x000fe4000f8efcff */
[----:B------:R-:W-:Y:S02]  /*1a30*/  UIADD3 UR31, UPT, UPT, UR31, 0x1, URZ ;  /* 0x000000011f1f7890 */ /* 0x000fe4000fffe0ff */
[----:B------:R-:W-:Y:S02]  /*1a40*/  UISETP.NE.AND UP0, UPT, UR8, 0x2, UPT ;  /* 0x000000020800788c */ /* 0x000fe4000bf05270 */
[----:B------:R-:W-:-:S07]  /*1a50*/  UISETP.NE.AND UP2, UPT, UR31, 0x1, UPT ;  /* 0x000000011f00788c */ /* 0x000fce000bf45270 */
[----:B------:R-:W-:Y:S05]  /*1a60*/  BRA.U UP0, `(.L_x_28) ;  /* 0x0000000100047547 */ /* 0x000fea000b800000 */
[----:B------:R-:W-:Y:S05]  /*1a70*/  BPT.TRAP 0x1 ;  /* 0x000000040000795c */ /* 0x000fea0000300000 */
.L_x_28:
[----:B------:R-:W-:Y:S04]  /*1a80*/  BSSY.RECONVERGENT B0, `(.L_x_29) ;  /* 0x0000003000007945 */ /* 0x000fe80003800200 */
[----:B------:R-:W-:Y:S05]  /*1a90*/  @!P4 BRA `(.L_x_30) ;  /* 0x000000000004c947 */ /* 0x000fea0003800000 */
[----:B------:R-:W-:Y:S05]  /*1aa0*/  BPT.TRAP 0x1 ;  /* 0x000000040000795c */ /* 0x000fea0000300000 */
.L_x_30:
[----:B------:R-:W-:Y:S05]  /*1ab0*/  BSYNC.RECONVERGENT B0 ;  /* 0x0000000000007941 */ /* 0x000fea0003800200 */
.L_x_29:
[----:B------:R-:W-:Y:S02]  /*1ac0*/  UIADD3 UR23, UPT, UPT, UR44, 0x1, URZ ;  /* 0x000000012c177890 */ /* 0x000fe4000fffe0ff */
[----:B------:R-:W-:Y:S02]  /*1ad0*/  ULEA UR24, UR44, UR6, 0xe ;  /* 0x000000062c187291 */ /* 0x000fe4000f8e70ff */
[----:B------:R-:W-:Y:S02]  /*1ae0*/  UISETP.NE.AND UP0, UPT, UR23, 0x4, UPT ;  /* 0x000000041700788c */ /* 0x000fe4000bf05270 */
[----:B------:R-:W-:Y:S02]  /*1af0*/  UIADD3 UR42, UP1, UPT, UR14, 0x80, URZ ;  /* 0x000000800e2a7890 */ /* 0x000fe4000ff3e0ff */
[----:B------:R-:W-:Y:S02]  /*1b00*/  USEL UR9, URZ, 0x1, UP0 ;  /* 0x00000001ff097887 */ /* 0x000fe40008000000 */
[----:B------:R-:W-:-:S02]  /*1b10*/  USEL UR23, UR23, URZ, UP0 ;  /* 0x000000ff17177287 */ /* 0x000fc40008000000 */
[----:B------:R-:W-:Y:S02]  /*1b20*/  UIADD3 UR40, UP0, UPT, UR14, 0x180, URZ ;  /* 0x000001800e287890 */ /* 0x000fe4000ff1e0ff */
[----:B------:R-:W-:Y:S01]  /*1b30*/  ULEA UR8, UR23, UR6, 0x3 ;  /* 0x0000000617087291 */ /* 0x000fe2000f8e18ff */
[----:B------:R-:W-:Y:S01]  /*1b40*/  LOP3.LUT R17, R17, UR9, RZ, 0x3c, !PT ;  /* 0x0000000911117c12 */ /* 0x000fe2000f8e3cff */
[----:B------:R-:W-:Y:S02]  /*1b50*/  UIADD3 UR34, UPT, UPT, UR26, -0x40, URZ ;  /* 0xffffffc01a227890 */ /* 0x000fe4000fffe0ff */
[----:B------:R-:W-:Y:S01]  /*1b60*/  ULOP3.LUT UR33, UR33, 0xfefffff8, URZ, 0xc0, !UPT ;  /* 0xfefffff821217892 */ /* 0x000fe2000f8ec0ff */
[----:B-1----:R-:W-:Y:S01]  /*1b70*/  SHF.L.U32 R2, R17, 0x1f, RZ ;  /* 0x0000001f11027819 */ /* 0x002fe200000006ff */
[----:B------:R-:W-:Y:S02]  /*1b80*/  UIADD3.X UR43, UPT, UPT, URZ, UR15, URZ, UP1, !UPT ;  /* 0x0000000fff2b7290 */ /* 0x000fe40008ffe4ff */
[----:B------:R-:W-:Y:S01]  /*1b90*/  UIADD3 UR32, UPT, UPT, UR24, 0x8400, URZ ;  /* 0x0000840018207890 */ /* 0x000fe2000fffe0ff */
[----:B------:R1:W4:Y:S01]  /*1ba0*/  SYNCS.PHASECHK.TRANS64.TRYWAIT P0, [UR8+0x20], R2 ;  /* 0x00002002ff0075a7 */ /* 0x0003220008001108 */
[----:B------:R-:W-:-:S02]  /*1bb0*/  ULEA UR8, UR44, UR6, 0xf ;  /* 0x000000062c087291 */ /* 0x000fc4000f8e78ff */
[----:B------:R-:W-:Y:S02]  /*1bc0*/  UIADD3 UR24, UPT, UPT, UR24, 0xa400, URZ ;  /* 0x0000a40018187890 */ /* 0x000fe4000fffe0ff */
[----:B------:R-:W-:Y:S02]  /*1bd0*/  UIADD3.X UR41, UPT, UPT, URZ, UR15, URZ, UP0, !UPT ;  /* 0x0000000fff297290 */ /* 0x000fe400087fe4ff */
[----:B------:R-:W-:Y:S02]  /*1be0*/  UIADD3 UR16, UPT, UPT, UR8, 0x18400, URZ ;  /* 0x0001840008107890 */ /* 0x000fe4000fffe0ff */
[----:B------:R-:W-:Y:S01]  /*1bf0*/  UIADD3 UR8, UPT, UPT, UR8, 0x1c400, URZ ;  /* 0x0001c40008087890 */ /* 0x000fe2000fffe0ff */
[----:B------:R-:W-:Y:S01]  /*1c00*/  UMOV UR38, 0x0 ;  /* 0x0000000000267882 */ /* 0x000fe20000000000 */
[----:B------:R-:W-:Y:S01]  /*1c10*/  UMOV UR39, 0x10000000 ;  /* 0x1000000000277882 */ /* 0x000fe20000000000 */
[----:B------:R-:W-:Y:S01]  /*1c20*/  UMOV UR27, UR35 ;  /* 0x00000023001b7c82 */ /* 0x000fe20008000000 */
[----:B------:R-:W-:Y:S01]  /*1c30*/  UMOV UR28, UR36 ;  /* 0x00000024001c7c82 */ /* 0x000fe20008000000 */
[----:B------:R-:W-:Y:S01]  /*1c40*/  UMOV UR25, UR33 ;  /* 0x0000002100197c82 */ /* 0x000fe20008000000 */
[----:B------:R-:W-:Y:S01]  /*1c50*/  UMOV UR20, UR36 ;  /* 0x0000002400147c82 */ /* 0x000fe20008000000 */
[----:B------:R-:W-:Y:S01]  /*1c60*/  UMOV UR17, UR33 ;  /* 0x0000002100117c82 */ /* 0x000fe20008000000 */
[----:B------:R-:W-:Y:S01]  /*1c70*/  UMOV UR18, UR34 ;  /* 0x0000002200127c82 */ /* 0x000fe20008000000 */
[----:B------:R-:W-:Y:S01]  /*1c80*/  UTMALDG.3D.2CTA [UR32], [UR42], desc[UR38] ;  /* 0x000026202a0075b4 */ /* 0x000fe20008211000 */
[----:B------:R-:W-:Y:S01]  /*1c90*/  UMOV UR10, UR26 ;  /* 0x0000001a000a7c82 */ /* 0x000fe20008000000 */
[----:B------:R-:W-:Y:S01]  /*1ca0*/  UMOV UR11, UR19 ;  /* 0x00000013000b7c82 */ /* 0x000fe20008000000 */
[----:B------:R-:W-:Y:S01]  /*1cb0*/  UMOV UR12, UR36 ;  /* 0x00000024000c7c82 */ /* 0x000fe20008000000 */
[----:B------:R-:W-:Y:S01]  /*1cc0*/  UMOV UR9, UR33 ;  /* 0x0000002100097c82 */ /* 0x000fe20008000000 */
[----:B------:R-:W-:Y:S01]  /*1cd0*/  UMOV UR30, UR13 ;  /* 0x0000000d001e7c82 */ /* 0x000fe20008000000 */
[----:B------:R-:W-:Y:S01]  /*1ce0*/  UMOV UR44, UR23 ;  /* 0x00000017002c7c82 */ /* 0x000fe20008000000 */
[----:B------:R2:W-:Y:S01]  /*1cf0*/  UTMALDG.3D.2CTA [UR24], [UR42], desc[UR38] ;  /* 0x000026182a0075b4 */ /* 0x0005e20008211000 */
[----:B------:R1:W-:Y:S01]  /*1d00*/  UTMALDG.3D.2CTA [UR16], [UR40], desc[UR38] ;  /* 0x00002610280075b4 */ /* 0x0003e20008211000 */
[----:B------:R1:W-:Y:S01]  /*1d10*/  UTMALDG.3D.2CTA [UR8], [UR40], desc[UR38] ;  /* 0x00002608280075b4 */ /* 0x0003e20008211000 */
[----:B--2---:R-:W-:Y:S01]  /*1d20*/  UIADD3 UR26, UPT, UPT, UR26, 0x80, URZ ;  /* 0x000000801a1a7890 */ /* 0x004fe2000fffe0ff */
[----:B-1----:R-:W-:Y:S11]  /*1d30*/  BRA.U UP2, `(.L_x_31) ;  /* 0xfffffffd021c7547 */ /* 0x002ff6000b83ffff */
.L_x_25:
[----:B------:R-:W-:Y:S01]  /*1d40*/  ULEA UR8, UR23, UR6, 0x3 ;  /* 0x0000000617087291 */ /* 0x000fe2000f8e18ff */
[----:B------:R-:W-:Y:S01]  /*1d50*/  SHF.L.U32 R2, R17, 0x1f, RZ ;  /* 0x0000001f11027819 */ /* 0x000fe200000006ff */
[----:B------:R-:W-:Y:S01]  /*1d60*/  @!P1 SYNCS.ARRIVE.TRANS64.A1T0 RZ, [UR6+0x88], RZ ;  /* 0x000088ffffff99a7 */ /* 0x000fe20008100006 */
[----:B------:R-:W-:-:S06]  /*1d70*/  UISETP.GT.AND UP0, UPT, UR7, UR5, UPT ;  /* 0x000000050700728c */ /* 0x000fcc000bf04270 */
[----:B--2-4-:R1:W2:Y:S03]  /*1d80*/  SYNCS.PHASECHK.TRANS64.TRYWAIT P0, [UR8+0x20], R2 ;  /* 0x00002002ff0075a7 */ /* 0x0142a60008001108 */
[----:B------:R-:W-:Y:S05]  /*1d90*/  BRA.U !UP0, `(.L_x_32) ;  /* 0x0000000108e87547 */ /* 0x000fea000b800000 */
[----:B------:R-:W-:Y:S01]  /*1da0*/  UIADD3 UR31, UPT, UPT, UR29, UR30, URZ ;  /* 0x0000001e1d1f7290 */ /* 0x000fe2000fffe0ff */
[----:B------:R-:W-:-:S11]  /*1db0*/  UMOV UR44, UR23 ;  /* 0x00000017002c7c82 */ /* 0x000fd60008000000 */
.L_x_38:
[----:B------:R-:W-:Y:S01]  /*1dc0*/  ULEA UR33, UR44, UR6, 0x3 ;  /* 0x000000062c217291 */ /* 0x000fe2000f8e18ff */
[----:B--2---:R-:W-:Y:S01]  /*1dd0*/  @P5 MOV R3, 0x18000 ;  /* 0x0001800000035802 */ /* 0x004fe20000000f00 */
[----:B-12---:R-:W-:Y:S10]  /*1de0*/  @P0 BRA `(.L_x_33) ;  /* 0x00000000000c0947 */ /* 0x006ff40003800000 */
[----:B------:R-:W-:-:S04]  /*1df0*/  SHF.L.U32 R4, R17, 0x1f, RZ ;  /* 0x0000001f11047819 */ /* 0x000fc800000006ff */
[----:B------:R-:W2:Y:S02]  /*1e00*/  SYNCS.PHASECHK.TRANS64.TRYWAIT P0, [UR33+0x20], R4 ;  /* 0x00002004ff0075a7 */ /* 0x000ea40008001121 */
[----:B--2---:R-:W-:Y:S05]  /*1e10*/  @!P0 BRA `(.L_x_34) ;  /* 0x0000007c00508947 */ /* 0x004fea0003800000 */
.L_x_33:
[----:B------:R2:W-:Y:S01]  /*1e20*/  @P5 SYNCS.ARRIVE.TRANS64 RZ, [UR33], R3 ;  /* 0x00000003ffff59a7 */ /* 0x0005e20008000021 */
[----:B------:R-:W-:-:S04]  /*1e30*/  ULOP3.LUT UR8, UR22, 0x2, URZ, 0xfc, !UPT ;  /* 0x0000000216087892 */ /* 0x000fc8000f8efcff */
[----:B------:R-:W-:-:S09]  /*1e40*/  UISETP.NE.AND UP0, UPT, UR8, 0x2, UPT ;  /* 0x000000020800788c */ /* 0x000fd2000bf05270 */
[----:B------:R-:W-:Y:S05]  /*1e50*/  BRA.U UP0, `(.L_x_35) ;  /* 0x0000000100047547 */ /* 0x000fea000b800000 */
[----:B------:R-:W-:Y:S05]  /*1e60*/  BPT.TRAP 0x1 ;  /* 0x000000040000795c */ /* 0x000fea0000300000 */
.L_x_35:
[----:B------:R-:W-:Y:S04]  /*1e70*/  BSSY.RECONVERGENT B0, `(.L_x_36) ;  /* 0x0000003000007945 */ /* 0x000fe80003800200 */
[----:B------:R-:W-:Y:S05]  /*1e80*/  @!P4 BRA `(.L_x_37) ;  /* 0x000000000004c947 */ /* 0x000fea0003800000 */
[----:B------:R-:W-:Y:S05]  /*1e90*/  BPT.TRAP 0x1 ;  /* 0x000000040000795c */ /* 0x000fea0000300000 */
.L_x_37:
[----:B------:R-:W-:Y:S05]  /*1ea0*/  BSYNC.RECONVERGENT B0 ;  /* 0x0000000000007941 */ /* 0x000fea0003800200 */
.L_x_36:
[----:B------:R-:W-:Y:S02]  /*1eb0*/  UIADD3 UR23, UPT, UPT, UR44, 0x1, URZ ;  /* 0x000000012c177890 */ /* 0x000fe4000fffe0ff */
[----:B------:R-:W-:Y:S02]  /*1ec0*/  ULEA UR24, UR44, UR6, 0xe ;  /* 0x000000062c187291 */ /* 0x000fe4000f8e70ff */
[----:B------:R-:W-:Y:S02]  /*1ed0*/  UISETP.NE.AND UP0, UPT, UR23, 0x4, UPT ;  /* 0x000000041700788c */ /* 0x000fe4000bf05270 */
[----:B------:R-:W-:Y:S02]  /*1ee0*/  UIADD3 UR42, UP1, UPT, UR14, 0x80, URZ ;  /* 0x000000800e2a7890 */ /* 0x000fe4000ff3e0ff */
[----:B------:R-:W-:Y:S02]  /*1ef0*/  USEL UR9, URZ, 0x1, UP0 ;  /* 0x00000001ff097887 */ /* 0x000fe40008000000 */
[----:B------:R-:W-:-:S02]  /*1f00*/  USEL UR23, UR23, URZ, UP0 ;  /* 0x000000ff17177287 */ /* 0x000fc40008000000 */
[----:B------:R-:W-:Y:S02]  /*1f10*/  USHF.L.U32 UR34, UR30, 0x7, URZ ;  /* 0x000000071e227899 */ /* 0x000fe400080006ff */
[----:B------:R-:W-:Y:S01]  /*1f20*/  ULEA UR8, UR23, UR6, 0x3 ;  /* 0x0000000617087291 */ /* 0x000fe2000f8e18ff */
[----:B------:R-:W-:Y:S01]  /*1f30*/  LOP3.LUT R17, R17, UR9, RZ, 0x3c, !PT ;  /* 0x0000000911117c12 */ /* 0x000fe2000f8e3cff */
[----:B------:R-:W-:Y:S02]  /*1f40*/  UIADD3 UR40, UP0, UPT, UR14, 0x180, URZ ;  /* 0x000001800e287890 */ /* 0x000fe4000ff1e0ff */
[----:B------:R-:W-:Y:S01]  /*1f50*/  ULOP3.LUT UR33, UR33, 0xfefffff8, URZ, 0xc0, !UPT ;  /* 0xfefffff821217892 */ /* 0x000fe2000f8ec0ff */
[----:B-1----:R-:W-:Y:S01]  /*1f60*/  SHF.L.U32 R2, R17, 0x1f, RZ ;  /* 0x0000001f11027819 */ /* 0x002fe200000006ff */
[----:B------:R-:W-:Y:S02]  /*1f70*/  UIADD3.X UR43, UPT, UPT, URZ, UR15, URZ, UP1, !UPT ;  /* 0x0000000fff2b7290 */ /* 0x000fe40008ffe4ff */
[----:B------:R-:W-:Y:S01]  /*1f80*/  UIADD3 UR32, UPT, UPT, UR24, 0x8400, URZ ;  /* 0x0000840018207890 */ /* 0x000fe2000fffe0ff */
[----:B------:R4:W1:Y:S01]  /*1f90*/  SYNCS.PHASECHK.TRANS64.TRYWAIT P0, [UR8+0x20], R2 ;  /* 0x00002002ff0075a7 */ /* 0x0008620008001108 */
[----:B------:R-:W-:-:S02]  /*1fa0*/  ULEA UR8, UR44, UR6, 0xf ;  /* 0x000000062c087291 */ /* 0x000fc4000f8e78ff */
[----:B------:R-:W-:Y:S02]  /*1fb0*/  UIADD3 UR26, UPT, UPT, UR34, 0x40, URZ ;  /* 0x00000040221a7890 */ /* 0x000fe4000fffe0ff */
        /* <DEDUP_REMOVED lines=12> */
[----:B------:R4:W-:Y:S01]  /*2080*/  UTMALDG.3D.2CTA [UR32], [UR42], desc[UR38] ;  /* 0x000026202a0075b4 */ /* 0x0009e20008211000 */
[----:B------:R-:W-:Y:S01]  /*2090*/  UMOV UR11, UR19 ;  /* 0x00000013000b7c82 */ /* 0x000fe20008000000 */
[----:B------:R-:W-:Y:S01]  /*20a0*/  UMOV UR12, UR36 ;  /* 0x00000024000c7c82 */ /* 0x000fe20008000000 */
[----:B------:R-:W-:Y:S01]  /*20b0*/  UMOV UR9, UR33 ;  /* 0x0000002100097c82 */ /* 0x000fe20008000000 */
[----:B------:R-:W-:Y:S01]  /*20c0*/  UMOV UR10, UR26 ;  /* 0x0000001a000a7c82 */ /* 0x000fe20008000000 */
[----:B------:R-:W-:Y:S01]  /*20d0*/  UIADD3 UR30, UPT, UPT, UR30, 0x1, URZ ;  /* 0x000000011e1e7890 */ /* 0x000fe2000fffe0ff */
[----:B------:R-:W-:Y:S01]  /*20e0*/  UMOV UR44, UR23 ;  /* 0x00000017002c7c82 */ /* 0x000fe20008000000 */
[----:B------:R4:W-:Y:S02]  /*20f0*/  UTMALDG.3D.2CTA [UR24], [UR42], desc[UR38] ;  /* 0x000026182a0075b4 */ /* 0x0009e40008211000 */
[----:B------:R-:W-:Y:S01]  /*2100*/  UISETP.NE.AND UP0, UPT, UR30, UR31, UPT ;  /* 0x0000001f1e00728c */ /* 0x000fe2000bf05270 */
[----:B------:R4:W-:Y:S01]  /*2110*/  UTMALDG.3D.2CTA [UR16], [UR40], desc[UR38] ;  /* 0x00002610280075b4 */ /* 0x0009e20008211000 */
[----:B------:R4:W-:Y:S07]  /*2120*/  UTMALDG.3D.2CTA [UR8], [UR40], desc[UR38] ;  /* 0x00002608280075b4 */ /* 0x0009ee0008211000 */
[----:B----4-:R-:W-:Y:S05]  /*2130*/  BRA.U UP0, `(.L_x_38) ;  /* 0xfffffffd00207547 */ /* 0x010fea000b83ffff */
.L_x_32:
[C---:B-1----:R-:W-:Y:S01]  /*2140*/  LEA R2, R16.reuse, UR6, 0x3 ;  /* 0x0000000610027c11 */ /* 0x042fe2000f8e18ff */
[----:B------:R-:W-:Y:S01]  /*2150*/  NOP ;  /* 0x0000000000007918 */ /* 0x000fe20000000000 */
[----:B--2---:R-:W-:Y:S02]  /*2160*/  SHF.L.U32 R3, R13, 0x1f, RZ ;  /* 0x0000001f0d037819 */ /* 0x004fe400000006ff */
[----:B------:R-:W-:Y:S02]  /*2170*/  LEA R4, R16, UR6, 0x4 ;  /* 0x0000000610047c11 */ /* 0x000fe4000f8e20ff */
[----:B------:R-:W1:Y:S02]  /*2180*/  SYNCS.PHASECHK.TRANS64.TRYWAIT P0, [R2+URZ+0x90], R3 ;  /* 0x00009003020075a7 */ /* 0x000e6400080011ff */
[----:B-1----:R-:W-:Y:S05]  /*2190*/  @!P0 BRA `(.L_x_39) ;  /* 0x0000007800888947 */ /* 0x002fea0003800000 */
.L_x_152:
[----:B------:R-:W2:Y:S01]  /*21a0*/  LDS.128 R4, [R4+0x120] ;  /* 0x0001200004047984 */ /* 0x000ea20000000c00 */
[----:B------:R-:W-:Y:S01]  /*21b0*/  ISETP.GE.AND P0, PT, R40, 0x1, PT ;  /* 0x000000012800780c */ /* 0x000fe20003f06270 */
[----:B-1----:R-:W-:Y:S01]  /*21c0*/  VIADD R2, R2, 0xa0 ;  /* 0x000000a002027836 */ /* 0x002fe20000000000 */
[----:B------:R-:W-:Y:S01]  /*21d0*/  @!PT LDS RZ, [RZ] ;  /* 0x00000000fffff984 */ /* 0x000fe20000000800 */
[----:B------:R-:W-:Y:S01]  /*21e0*/  @!PT LDS RZ, [RZ] ;  /* 0x00000000fffff984 */ /* 0x000fe20000000800 */
[----:B------:R-:W-:Y:S01]  /*21f0*/  @!PT LDS RZ, [RZ] ;  /* 0x00000000fffff984 */ /* 0x000fe20000000800 */
[----:B------:R-:W-:Y:S01]  /*2200*/  @!PT LDS RZ, [RZ] ;  /* 0x00000000fffff984 */ /* 0x000fe20000000800 */
[----:B------:R1:W-:Y:S06]  /*2210*/  MEMBAR.ALL.CTA ;  /* 0x0000000000007992 */ /* 0x0003ec0000008000 */
[----:B-1----:R-:W1:Y:S01]  /*2220*/  FENCE.VIEW.ASYNC.S ;  /* 0x00000000000073c6 */ /* 0x002e620000000000 */
[----:B------:R-:W-:-:S04]  /*2230*/  PRMT R2, RZ, 0x654, R2 ;  /* 0x00000654ff027816 */ /* 0x000fc80000000002 */
[----:B-1----:R1:W-:Y:S01]  /*2240*/  SYNCS.ARRIVE.TRANS64.RED.A1T0 RZ, [R2+URZ], RZ ;  /* 0x000000ff02ff79a7 */ /* 0x0023e200081004ff */
[----:B--2---:R-:W-:-:S13]  /*2250*/  LOP3.LUT P2, RZ, R6, 0x1, RZ, 0xc0, !PT ;  /* 0x0000000106ff7812 */ /* 0x004fda000784c0ff */
[----:B------:R-:W-:Y:S01]  /*2260*/  @P2 SHF.R.U32.HI R3, RZ, 0x10, R5 ;  /* 0x00000010ff032819 */ /* 0x000fe20000011605 */
[----:B------:R-:W-:Y:S01]  /*2270*/  VOTEU.ANY UP0, P2 ;  /* 0x0000000000ff7886 */ /* 0x000fe20001000100 */
[----:B------:R-:W-:Y:S02]  /*2280*/  @P2 MOV R10, R4 ;  /* 0x00000004000a2202 */ /* 0x000fe40000000f00 */
[----:B------:R-:W-:Y:S02]  /*2290*/  @P2 R2UR.BROADCAST UR8, R3 ;  /* 0x00000000030822ca */ /* 0x000fe400008e0000 */
[----:B------:R-:W-:-:S11]  /*22a0*/  @P2 LOP3.LUT R9, R5, 0xffff, RZ, 0xc0, !PT ;  /* 0x0000ffff05092812 */ /* 0x000fd600078ec0ff */
[----:B------:R-:W-:Y:S01]  /*22b0*/  @UP0 UMOV UR36, UR8 ;  /* 0x0000000800240c82 */ /* 0x000fe20008000000 */
[----:B-1----:R-:W-:Y:S05]  /*22c0*/  @!P0 BRA `(.L_x_40) ;  /* 0x0000000000b88947 */ /* 0x002fea0003800000 */
[----:B------:R-:W3:Y:S01]  /*22d0*/  LDC.64 R4, c[0x0][0xb18] ;  /* 0x0002c600ff047b82 */ /* 0x000ee20000000a00 */
[----:B------:R-:W-:-:S07]  /*22e0*/  ISETP.NE.AND P3, PT, R40, 0x1, PT ;  /* 0x000000012800780c */ /* 0x000fce0003f65270 */
[----:B------:R-:W1:Y:S08]  /*22f0*/  LDC.64 R6, c[0x0][0xb10] ;  /* 0x0002c400ff067b82 */ /* 0x000e700000000a00 */
[----:B------:R-:W2:Y:S08]  /*2300*/  LDC R14, c[0x0][0xb20] ;  /* 0x0002c800ff0e7b82 */ /* 0x000eb00000000800 */
[----:B------:R-:W4:Y:S01]  /*2310*/  LDC R15, c[0x0][0xb0c] ;  /* 0x0002c300ff0f7b82 */ /* 0x000f220000000800 */
[----:B---3--:R-:W-:Y:S01]  /*2320*/  IMAD.HI.U32 R21, R0, R5, RZ ;  /* 0x0000000500157227 */ /* 0x008fe200078e00ff */
[----:B------:R-:W-:-:S03]  /*2330*/  ISETP.NE.AND P0, PT, R4, 0x1, PT ;  /* 0x000000010400780c */ /* 0x000fc60003f05270 */
[----:B------:R-:W-:-:S03]  /*2340*/  IMAD.HI.U32 R5, R9, R5, RZ ;  /* 0x0000000509057227 */ /* 0x000fc600078e00ff */
[----:B------:R-:W3:Y:S01]  /*2350*/  LDC.64 R2, c[0x0][0xb28] ;  /* 0x0002ca00ff027b82 */ /* 0x000ee20000000a00 */
[----:B-1----:R-:W-:-:S04]  /*2360*/  IMAD.HI.U32 R22, R8, R6, RZ ;  /* 0x0000000608167227 */ /* 0x002fc800078e00ff */
[----:B------:R-:W-:Y:S01]  /*2370*/  IMAD.HI.U32 R23, R10, R6, RZ ;  /* 0x000000060a177227 */ /* 0x000fe200078e00ff */
[----:B------:R-:W-:Y:S02]  /*2380*/  SHF.R.U32.HI R22, RZ, R7, R22 ;  /* 0x00000007ff167219 */ /* 0x000fe40000011616 */
[-C--:B--2---:R-:W-:Y:S02]  /*2390*/  SHF.R.U32.HI R21, RZ, R14.reuse, R21 ;  /* 0x0000000eff157219 */ /* 0x084fe40000011615 */
[----:B------:R-:W-:Y:S02]  /*23a0*/  SHF.R.U32.HI R5, RZ, R14, R5 ;  /* 0x0000000eff057219 */ /* 0x000fe40000011605 */
[----:B------:R-:W-:Y:S02]  /*23b0*/  SEL R21, R0, R21, !P0 ;  /* 0x0000001500157207 */ /* 0x000fe40004000000 */
[----:B------:R-:W-:Y:S02]  /*23c0*/  SHF.R.U32.HI R23, RZ, R7, R23 ;  /* 0x00000007ff177219 */ /* 0x000fe40000011617 */
[----:B----4-:R-:W-:-:S02]  /*23d0*/  ISETP.NE.AND P1, PT, R15, 0x1, PT ;  /* 0x000000010f00780c */ /* 0x010fc40003f25270 */
[----:B------:R-:W-:Y:S02]  /*23e0*/  SEL R5, R9, R5, !P0 ;  /* 0x0000000509057207 */ /* 0x000fe40004000000 */
[----:B------:R-:W-:Y:S02]  /*23f0*/  SEL R22, R8, R22, !P1 ;  /* 0x0000001608167207 */ /* 0x000fe40004800000 */
[----:B------:R-:W-:Y:S01]  /*2400*/  SEL R23, R10, R23, !P1 ;  /* 0x000000170a177207 */ /* 0x000fe20004800000 */
[----:B---3--:R-:W-:-:S04]  /*2410*/  IMAD.HI.U32 R20, R21, R2, RZ ;  /* 0x0000000215147227 */ /* 0x008fc800078e00ff */
        /* <DEDUP_REMOVED lines=10> */
[----:B------:R-:W-:-:S04]  /*24c0*/  @!P0 IMAD.HI.U32 R7, R23, R2, RZ ;  /* 0x0000000217078227 */ /* 0x000fc800078e00ff */
[----:B------:R-:W-:Y:S01]  /*24d0*/  IMAD.MOV R2, RZ, RZ, -R6 ;  /* 0x000000ffff027224 */ /* 0x000fe200078e0a06 */
[----:B------:R-:W-:Y:S02]  /*24e0*/  @!P0 SHF.R.U32.HI R3, RZ, R3, R7 ;  /* 0x00000003ff038219 */ /* 0x000fe40000011607 */
[----:B------:R-:W-:Y:S01]  /*24f0*/  IADD3 R7, PT, PT, -R5, RZ, RZ ;  /* 0x000000ff05077210 */ /* 0x000fe20007ffe1ff */
[----:B------:R-:W-:Y:S01]  /*2500*/  IMAD R2, R40, R2, R5 ;  /* 0x0000000228027224 */ /* 0x000fe200078e0205 */
        /* <DEDUP_REMOVED lines=10> */
.L_x_40:
[----:B------:R-:W1:Y:S02]  /*25b0*/  LDCU UR8, c[0x0][0xb30] ;  /* 0x00016600ff0877ac */ /* 0x000e640008000800 */
[----:B-1----:R-:W-:-:S09]  /*25c0*/  UISETP.NE.AND UP0, UPT, UR8, 0x1, UPT ;  /* 0x000000010800788c */ /* 0x002fd2000bf05270 */
[----:B------:R-:W-:Y:S05]  /*25d0*/  BRA.U UP0, `(.L_x_41) ;  /* 0x0000000100407547 */ /* 0x000fea000b800000 */
[----:B------:R-:W1:Y:S08]  /*25e0*/  LDC.64 R4, c[0x0][0xb10] ;  /* 0x0002c400ff047b82 */ /* 0x000e700000000a00 */
[----:B------:R-:W2:Y:S08]  /*25f0*/  LDC.64 R2, c[0x0][0xb18] ;  /* 0x0002c600ff027b82 */ /* 0x000eb00000000a00 */
[----:B------:R-:W4:Y:S08]  /*2600*/  LDC R6, c[0x0][0xb20] ;  /* 0x0002c800ff067b82 */ /* 0x000f300000000800 */
[----:B------:R-:W3:Y:S01]  /*2610*/  LDC R7, c[0x0][0xb0c] ;  /* 0x0002c300ff077b82 */ /* 0x000ee20000000800 */
[----:B-1----:R-:W-:-:S05]  /*2620*/  IMAD.HI.U32 R4, R10, R4, RZ ;  /* 0x000000040a047227 */ /* 0x002fca00078e00ff */
[----:B------:R-:W-:Y:S01]  /*2630*/  SHF.R.U32.HI R4, RZ, R5, R4 ;  /* 0x00000005ff047219 */ /* 0x000fe20000011604 */
[----:B--2---:R-:W-:Y:S01]  /*2640*/  IMAD.HI.U32 R3, R9, R3, RZ ;  /* 0x0000000309037227 */ /* 0x004fe200078e00ff */
[----:B------:R-:W-:-:S04]  /*2650*/  ISETP.NE.AND P0, PT, R2, 0x1, PT ;  /* 0x000000010200780c */ /* 0x000fc80003f05270 */
[----:B----4-:R-:W-:-:S04]  /*2660*/  SHF.R.U32.HI R3, RZ, R6, R3 ;  /* 0x00000006ff037219 */ /* 0x010fc80000011603 */
[----:B------:R-:W-:Y:S02]  /*2670*/  SEL R3, R9, R3, !P0 ;  /* 0x0000000309037207 */ /* 0x000fe40004000000 */
[----:B---3--:R-:W-:-:S04]  /*2680*/  ISETP.NE.AND P1, PT, R7, 0x1, PT ;  /* 0x000000010700780c */ /* 0x008fc80003f25270 */
[----:B------:R-:W-:-:S05]  /*2690*/  SEL R4, R10, R4, !P1 ;  /* 0x000000040a047207 */ /* 0x000fca0004800000 */
[----:B------:R-:W-:Y:S02]  /*26a0*/  IMAD.IADD R5, R3, 0x1, -R4 ;  /* 0x0000000103057824 */ /* 0x000fe400078e0a04 */
[----:B------:R-:W-:Y:S02]  /*26b0*/  IMAD.IADD R3, R4, 0x1, -R3 ;  /* 0x0000000104037824 */ /* 0x000fe400078e0a03 */
[----:B------:R-:W-:Y:S02]  /*26c0*/  IMAD R10, R5, R7, R10 ;  /* 0x00000007050a7224 */ /* 0x000fe400078e020a */
[----:B------:R-:W-:-:S07]  /*26d0*/  IMAD R9, R3, R2, R9 ;  /* 0x0000000203097224 */ /* 0x000fce00078e0209 */
.L_x_41:
[----:B------:R-:W-:Y:S01]  /*26e0*/  VIADD R16, R16, 0x1 ;  /* 0x0000000110107836 */ /* 0x000fe20000000000 */
[----:B------:R-:W-:Y:S01]  /*26f0*/  PLOP3.LUT P1, PT, PT, PT, PT, 0x80, 0x8 ;  /* 0x000000000008781c */ /* 0x000fe20003f2f070 */
[----:B------:R-:W-:Y:S02]  /*2700*/  IMAD.IADD R14, R10, 0x1, R91 ;  /* 0x000000010a0e7824 */ /* 0x000fe400078e025b */
[----:B------:R-:W-:Y:S01]  /*2710*/  IMAD.IADD R15, R9, 0x1, R90 ;  /* 0x00000001090f7824 */ /* 0x000fe200078e025a */
[----:B------:R-:W-:-:S04]  /*2720*/  ISETP.NE.AND P0, PT, R16, 0x2, PT ;  /* 0x000000021000780c */ /* 0x000fc80003f05270 */
[----:B------:R-:W-:Y:S02]  /*2730*/  SEL R2, RZ, 0x1, P0 ;  /* 0x00000001ff027807 */ /* 0x000fe40000000000 */
[----:B------:R-:W-:Y:S02]  /*2740*/  SEL R16, R16, RZ, P0 ;  /* 0x000000ff10107207 */ /* 0x000fe40000000000 */
[----:B------:R-:W-:Y:S01]  /*2750*/  LOP3.LUT R13, R13, R2, RZ, 0x3c, !PT ;  /* 0x000000020d0d7212 */ /* 0x000fe200078e3cff */
[----:B------:R-:W-:Y:S06]  /*2760*/  @P2 BRA `(.L_x_42) ;  /* 0xfffffff000002947 */ /* 0x000fec000383ffff */
[----:B------:R-:W-:Y:S01]  /*2770*/  UIADD3 UR6, UPT, UPT, UR6, 0x20, URZ ;  /* 0x0000002006067890 */ /* 0x000fe2000fffe0ff */
[----:B------:R-:W-:-:S03]  /*2780*/  SHF.L.U32 R2, R17, 0x1f, RZ ;  /* 0x0000001f11027819 */ /* 0x000fc600000006ff */
[----:B------:R-:W-:-:S09]  /*2790*/  ULEA UR4, UR23, UR6, 0x3 ;  /* 0x0000000617047291 */ /* 0x000fd2000f8e18ff */
[----:B------:R-:W1:Y:S02]  /*27a0*/  SYNCS.PHASECHK.TRANS64.TRYWAIT P0, [UR4], R2 ;  /* 0x00000002ff0075a7 */ /* 0x000e640008001104 */
[----:B-1----:R-:W-:Y:S05]  /*27b0*/  @!P0 BRA `(.L_x_43) ;  /* 0x0000007400148947 */ /* 0x002fea0003800000 */
.L_x_154:
[----:B------:R-:W-:-:S04]  /*27c0*/  UIADD3 UR5, UPT, UPT, UR23, 0x1, URZ ;  /* 0x0000000117057890 */ /* 0x000fc8000fffe0ff */
[----:B------:R-:W-:-:S04]  /*27d0*/  UISETP.NE.AND UP0, UPT, UR5, 0x4, UPT ;  /* 0x000000040500788c */ /* 0x000fc8000bf05270 */
[----:B------:R-:W-:Y:S02]  /*27e0*/  USEL UR7, URZ, 0x1, UP0 ;  /* 0x00000001ff077887 */ /* 0x000fe40008000000 */
[----:B------:R-:W-:-:S04]  /*27f0*/  USEL UR5, UR5, URZ, UP0 ;  /* 0x000000ff05057287 */ /* 0x000fc80008000000 */
[----:B------:R-:W-:Y:S01]  /*2800*/  ULEA UR4, UR5, UR6, 0x3 ;  /* 0x0000000605047291 */ /* 0x000fe2000f8e18ff */
[----:B-1----:R-:W-:-:S04]  /*2810*/  LOP3.LUT R2, R17, UR7, RZ, 0x3c, !PT ;  /* 0x0000000711027c12 */ /* 0x002fc8000f8e3cff */
[----:B------:R-:W-:-:S04]  /*2820*/  SHF.L.U32 R3, R2, 0x1f, RZ ;  /* 0x0000001f02037819 */ /* 0x000fc800000006ff */
[----:B------:R-:W1:Y:S02]  /*2830*/  SYNCS.PHASECHK.TRANS64.TRYWAIT P0, [UR4], R3 ;  /* 0x00000003ff0075a7 */ /* 0x000e640008001104 */
[----:B-1----:R-:W-:Y:S05]  /*2840*/  @!P0 BRA `(.L_x_44) ;  /* 0x0000007400088947 */ /* 0x002fea0003800000 */
.L_x_156:
[----:B------:R-:W-:-:S04]  /*2850*/  UIADD3 UR5, UPT, UPT, UR5, 0x1, URZ ;  /* 0x0000000105057890 */ /* 0x000fc8000fffe0ff */
[----:B------:R-:W-:-:S04]  /*2860*/  UISETP.NE.AND UP0, UPT, UR5, 0x4, UPT ;  /* 0x000000040500788c */ /* 0x000fc8000bf05270 */
[----:B------:R-:W-:Y:S02]  /*2870*/  USEL UR7, URZ, 0x1, UP0 ;  /* 0x00000001ff077887 */ /* 0x000fe40008000000 */
[----:B------:R-:W-:-:S04]  /*2880*/  USEL UR5, UR5, URZ, UP0 ;  /* 0x000000ff05057287 */ /* 0x000fc80008000000 */
[----:B------:R-:W-:Y:S01]  /*2890*/  ULEA UR4, UR5, UR6, 0x3 ;  /* 0x0000000605047291 */ /* 0x000fe2000f8e18ff */
[----:B------:R-:W-:-:S04]  /*28a0*/  LOP3.LUT R2, R2, UR7, RZ, 0x3c, !PT ;  /* 0x0000000702027c12 */ /* 0x000fc8000f8e3cff */
[----:B-1----:R-:W-:-:S04]  /*28b0*/  SHF.L.U32 R3, R2, 0x1f, RZ ;  /* 0x0000001f02037819 */ /* 0x002fc800000006ff */
[----:B------:R-:W1:Y:S02]  /*28c0*/  SYNCS.PHASECHK.TRANS64.TRYWAIT P0, [UR4], R3 ;  /* 0x00000003ff0075a7 */ /* 0x000e640008001104 */
[----:B-1----:R-:W-:Y:S05]  /*28d0*/  @!P0 BRA `(.L_x_45) ;  /* 0x0000007000fc8947 */ /* 0x002fea0003800000 */
.L_x_158:
[----:B------:R-:W-:-:S04]  /*28e0*/  UIADD3 UR5, UPT, UPT, UR5, 0x1, URZ ;  /* 0x0000000105057890 */ /* 0x000fc8000fffe0ff */
[----:B------:R-:W-:-:S04]  /*28f0*/  UISETP.NE.AND UP0, UPT, UR5, 0x4, UPT ;  /* 0x000000040500788c */ /* 0x000fc8000bf05270 */
[----:B------:R-:W-:Y:S02]  /*2900*/  USEL UR4, URZ, 0x1, UP0 ;  /* 0x00000001ff047887 */ /* 0x000fe40008000000 */
[----:B------:R-:W-:-:S04]  /*2910*/  USEL UR5, UR5, URZ, UP0 ;  /* 0x000000ff05057287 */ /* 0x000fc80008000000 */
[----:B------:R-:W-:Y:S01]  /*2920*/  ULEA UR5, UR5, UR6, 0x3 ;  /* 0x0000000605057291 */ /* 0x000fe2000f8e18ff */
[----:B------:R-:W-:-:S04]  /*2930*/  LOP3.LUT R2, R2, UR4, RZ, 0x3c, !PT ;  /* 0x0000000402027c12 */ /* 0x000fc8000f8e3cff */
[----:B------:R-:W-:Y:S01]  /*2940*/  SHF.L.U32 R2, R2, 0x1f, RZ ;  /* 0x0000001f02027819 */ /* 0x000fe200000006ff */
[----:B-1-3--:R-:W-:-:S07]  /*2950*/  IMAD.U32 R0, RZ, RZ, UR5 ;  /* 0x00000005ff007e24 */ /* 0x00afce000f8e00ff */
.L_x_46:
[----:B-1----:R1:W2:Y:S02]  /*2960*/  SYNCS.PHASECHK.TRANS64.TRYWAIT P0, [R0+URZ], R2 ;  /* 0x00000002000075a7 */ /* 0x0022a400080011ff */
[----:B--2---:R-:W-:Y:S05]  /*2970*/  @!P0 NANOSLEEP.SYNCS 0x989680 ;  /* 0x009896800000895d */ /* 0x004fea0003900000 */
[----:B------:R-:W2:Y:S02]  /*2980*/  @!P0 SYNCS.PHASECHK.TRANS64 P0, [R0+URZ], R2 ;  /* 0x00000002000085a7 */ /* 0x000ea400080010ff */
[----:B--2---:R-:W-:Y:S05]  /*2990*/  @P0 EXIT ;  /* 0x000000000000094d */ /* 0x004fea0003800000 */
[----:B------:R-:W-:Y:S05]  /*29a0*/  BRA `(.L_x_46) ;  /* 0xfffffffc00ec7947 */ /* 0x000fea000383ffff */
.L_x_22:
[----:B------:R-:W-:-:S04]  /*29b0*/  UISETP.NE.AND UP1, UPT, UR37, URZ, UPT ;  /* 0x000000ff2500728c */ /* 0x000fc8000bf25270 */
[----:B------:R-:W-:-:S09]  /*29c0*/  UISETP.NE.OR UP1, UPT, UR10, 0x1, UP1 ;  /* 0x000000010a00788c */ /* 0x000fd20008f25670 */
[----:B------:R-:W-:Y:S05]  /*29d0*/  BRA.U UP1, `(.L_x_47) ;  /* 0x00000005014c7547 */ /* 0x000fea000b800000 */
[----:B------:R-:W-:Y:S01]  /*29e0*/  HFMA2 R11, -RZ, RZ, 0, 0 ;  /* 0x00000000ff0b7431 */ /* 0x000fe200000001ff */
[----:B------:R-:W-:Y:S01]  /*29f0*/  ISETP.GE.U32.AND P2, PT, R10, 0x2, PT ;  /* 0x000000020a00780c */ /* 0x000fe20003f46070 */
[----:B------:R-:W-:Y:S01]  /*2a00*/  IMAD.MOV.U32 R12, RZ, RZ, 0x1 ;  /* 0x00000001ff0c7424 */ /* 0x000fe200078e00ff */
[----:B------:R-:W-:Y:S01]  /*2a10*/  CS2R R8, SRZ ;  /* 0x0000000000087805 */ /* 0x000fe2000001ff00 */
[----:B------:R-:W-:Y:S01]  /*2a20*/  IMAD.MOV.U32 R3, RZ, RZ, RZ ;  /* 0x000000ffff037224 */ /* 0x000fe200078e00ff */
[----:B------:R-:W-:Y:S01]  /*2a30*/  UMOV UR4, 0x400 ;  /* 0x0000040000047882 */ /* 0x000fe20000000000 */
[----:B------:R-:W-:Y:S01]  /*2a40*/  UMOV UR6, URZ ;  /* 0x000000ff00067c82 */ /* 0x000fe20008000000 */
[----:B------:R-:W-:-:S12]  /*2a50*/  ULEA UR37, UR37, UR4, 0x18 ;  /* 0x0000000425257291 */ /* 0x000fd8000f8ec0ff */
.L_x_51:
[----:B------:R-:W-:Y:S02]  /*2a60*/  LEA R0, R3, UR37, 0x3 ;  /* 0x0000002503007c11 */ /* 0x000fe4000f8e18ff */
[----:B------:R-:W-:-:S03]  /*2a70*/  SHF.L.U32 R4, R8, 0x1f, RZ ;  /* 0x0000001f08047819 */ /* 0x000fc600000006ff */
[----:B------:R-:W-:Y:S01]  /*2a80*/  VIADD R5, R0, 0x100 ;  /* 0x0000010000057836 */ /* 0x000fe20000000000 */
[----:B------:R-:W1:Y:S02]  /*2a90*/  SYNCS.PHASECHK.TRANS64.TRYWAIT P0, [R0+URZ+0xf0], R4 ;  /* 0x0000f004000075a7 */ /* 0x000e6400080011ff */
[----:B-1----:R-:W-:Y:S05]  /*2aa0*/  @!P0 BRA `(.L_x_48) ;  /* 0x0000007000a08947 */ /* 0x002fea0003800000 */
.L_x_159:
[----:B------:R-:W-:Y:S01]  /*2ab0*/  ULEA UR5, UR6, UR37, 0x3 ;  /* 0x0000002506057291 */ /* 0x000fe2000f8e18ff */
[----:B-1----:R-:W-:Y:S01]  /*2ac0*/  PRMT R0, RZ, 0x654, R5 ;  /* 0x00000654ff007816 */ /* 0x002fe20000000005 */
[----:B------:R-:W-:Y:S01]  /*2ad0*/  @!P2 IMAD.MOV.U32 R4, RZ, RZ, 0x10 ;  /* 0x00000010ff04a424 */ /* 0x000fe200078e00ff */
[----:B------:R-:W-:Y:S01]  /*2ae0*/  SHF.L.U32 R5, R12, 0x1f, RZ ;  /* 0x0000001f0c057819 */ /* 0x000fe200000006ff */
[----:B------:R-:W-:Y:S01]  /*2af0*/  UIADD3 UR4, UPT, UPT, UR5, 0x90, URZ ;  /* 0x0000009005047890 */ /* 0x000fe2000fffe0ff */
[----:B------:R1:W-:Y:S05]  /*2b00*/  SYNCS.ARRIVE.TRANS64.RED.A1T0 RZ, [R0+URZ], RZ ;  /* 0x000000ff00ff79a7 */ /* 0x0003ea00081004ff */
[----:B------:R-:W-:Y:S01]  /*2b10*/  IMAD.U32 R6, RZ, RZ, UR4 ;  /* 0x00000004ff067e24 */ /* 0x000fe2000f8e00ff */
[----:B------:R-:W2:Y:S04]  /*2b20*/  SYNCS.PHASECHK.TRANS64.TRYWAIT P0, [UR5+0xa0], R5 ;  /* 0x0000a005ff0075a7 */ /* 0x000ea80008001105 */
[----:B------:R-:W-:Y:S01]  /*2b30*/  PRMT R6, R10, 0x654, R6 ;  /* 0x000006540a067816 */ /* 0x000fe20000000006 */
[----:B-12---:R-:W-:Y:S06]  /*2b40*/  @!P0 BRA `(.L_x_49) ;  /* 0x00000070008c8947 */ /* 0x006fec0003800000 */
.L_x_161:
[----:B------:R-:W-:Y:S01]  /*2b50*/  ULEA UR4, UR6, UR37, 0x4 ;  /* 0x0000002506047291 */ /* 0x000fe2000f8e20ff */
[----:B------:R-:W-:Y:S01]  /*2b60*/  SEL R2, R6, R2, !P2 ;  /* 0x0000000206027207 */ /* 0x000fe20005000000 */
[----:B------:R-:W-:Y:S01]  /*2b70*/  UIADD3 UR5, UPT, UPT, UR5, 0x90, URZ ;  /* 0x0000009005057890 */ /* 0x000fe2000fffe0ff */
[----:B-1----:R-:W-:Y:S01]  /*2b80*/  LEA R0, R11, UR37, 0x3 ;  /* 0x000000250b007c11 */ /* 0x002fe2000f8e18ff */
[----:B------:R-:W-:Y:S01]  /*2b90*/  UIADD3 UR4, UPT, UPT, UR4, 0x120, URZ ;  /* 0x0000012004047890 */ /* 0x000fe2000fffe0ff */
[----:B------:R1:W-:Y:S01]  /*2ba0*/  @!P2 SYNCS.ARRIVE.TRANS64.RED RZ, [R2+URZ], R4 ;  /* 0x0000000402ffa9a7 */ /* 0x0003e200080004ff */
[----:B------:R-:W-:Y:S01]  /*2bb0*/  UIADD3 UR6, UPT, UPT, UR6, 0x1, URZ ;  /* 0x0000000106067890 */ /* 0x000fe2000fffe0ff */
[----:B------:R-:W-:-:S03]  /*2bc0*/  VIADD R3, R3, 0x1 ;  /* 0x0000000103037836 */ /* 0x000fc60000000000 */
[----:B------:R-:W-:Y:S02]  /*2bd0*/  UISETP.NE.AND UP0, UPT, UR6, 0x2, UPT ;  /* 0x000000020600788c */ /* 0x000fe4000bf05270 */
[----:B------:R-:W-:Y:S01]  /*2be0*/  ISETP.NE.AND P0, PT, R3, 0x2, PT ;  /* 0x000000020300780c */ /* 0x000fe20003f05270 */
[----:B------:R-:W-:Y:S06]  /*2bf0*/  UGETNEXTWORKID.BROADCAST [UR4], [UR5] ;  /* 0x00000000040073ca */ /* 0x000fec0008000100 */
[----:B------:R-:W-:Y:S02]  /*2c00*/  USEL UR4, URZ, 0x1, UP0 ;  /* 0x00000001ff047887 */ /* 0x000fe40008000000 */
[----:B------:R-:W-:-:S04]  /*2c10*/  USEL UR6, UR6, URZ, UP0 ;  /* 0x000000ff06067287 */ /* 0x000fc80008000000 */
[----:B------:R-:W-:Y:S02]  /*2c20*/  LOP3.LUT R12, R12, UR4, RZ, 0x3c, !PT ;  /* 0x000000040c0c7c12 */ /* 0x000fe4000f8e3cff */
[----:B-1----:R-:W-:-:S04]  /*2c30*/  SHF.L.U32 R4, R9, 0x1f, RZ ;  /* 0x0000001f09047819 */ /* 0x002fc800000006ff */
[----:B------:R-:W1:Y:S02]  /*2c40*/  SYNCS.PHASECHK.TRANS64.TRYWAIT P1, [R0+URZ+0x90], R4 ;  /* 0x00009004000075a7 */ /* 0x000e6400080211ff */
[----:B-1----:R-:W-:Y:S05]  /*2c50*/  @!P1 BRA `(.L_x_50) ;  /* 0x0000007000609947 */ /* 0x002fea0003800000 */
.L_x_162:
[----:B-1----:R-:W-:Y:S01]  /*2c60*/  LEA R4, R11, UR37, 0x4 ;  /* 0x000000250b047c11 */ /* 0x002fe2000f8e20ff */
[----:B------:R-:W-:Y:S01]  /*2c70*/  VIADD R0, R0, 0xa0 ;  /* 0x000000a000007836 */ /* 0x000fe20000000000 */
[----:B------:R-:W-:Y:S01]  /*2c80*/  SEL R3, R3, RZ, P0 ;  /* 0x000000ff03037207 */ /* 0x000fe20000000000 */
[----:B------:R-:W-:-:S03]  /*2c90*/  VIADD R11, R11, 0x1 ;  /* 0x000000010b0b7836 */ /* 0x000fc60000000000 */
[----:B------:R-:W1:Y:S01]  /*2ca0*/  LDS.128 R4, [R4+0x120] ;  /* 0x0001200004047984 */ /* 0x000e620000000c00 */
[----:B------:R-:W-:Y:S02]  /*2cb0*/  PRMT R0, RZ, 0x654, R0 ;  /* 0x00000654ff007816 */ /* 0x000fe40000000000 */
[C---:B------:R-:W-:Y:S01]  /*2cc0*/  ISETP.NE.AND P1, PT, R11.reuse, 0x2, PT ;  /* 0x000000020b00780c */ /* 0x040fe20003f25270 */
[----:B------:R-:W-:Y:S01]  /*2cd0*/  @!PT LDS RZ, [RZ] ;  /* 0x00000000fffff984 */ /* 0x000fe20000000800 */
[----:B------:R-:W-:Y:S01]  /*2ce0*/  @!PT LDS RZ, [RZ] ;  /* 0x00000000fffff984 */ /* 0x000fe20000000800 */
[----:B------:R-:W-:Y:S01]  /*2cf0*/  @!PT LDS RZ, [RZ] ;  /* 0x00000000fffff984 */ /* 0x000fe20000000800 */
[----:B------:R-:W-:Y:S01]  /*2d00*/  @!PT LDS RZ, [RZ] ;  /* 0x00000000fffff984 */ /* 0x000fe20000000800 */
[----:B------:R2:W-:Y:S06]  /*2d10*/  MEMBAR.ALL.CTA ;  /* 0x0000000000007992 */ /* 0x0005ec0000008000 */
[----:B--2---:R-:W2:Y:S01]  /*2d20*/  FENCE.VIEW.ASYNC.S ;  /* 0x00000000000073c6 */ /* 0x004ea20000000000 */
[----:B------:R-:W-:Y:S01]  /*2d30*/  SEL R11, R11, RZ, P1 ;  /* 0x000000ff0b0b7207 */ /* 0x000fe20000800000 */
[----:B--2---:R2:W-:Y:S01]  /*2d40*/  SYNCS.ARRIVE.TRANS64.RED.A1T0 RZ, [R0+URZ], RZ ;  /* 0x000000ff00ff79a7 */ /* 0x0045e200081004ff */
[----:B-1----:R-:W-:-:S02]  /*2d50*/  LOP3.LUT P3, RZ, R6, 0x1, RZ, 0xc0, !PT ;  /* 0x0000000106ff7812 */ /* 0x002fc4000786c0ff */
[----:B------:R-:W-:-:S04]  /*2d60*/  SEL R4, RZ, 0x1, P1 ;  /* 0x00000001ff047807 */ /* 0x000fc80000800000 */
[----:B------:R-:W-:Y:S02]  /*2d70*/  LOP3.LUT R9, R9, R4, RZ, 0x3c, !PT ;  /* 0x0000000409097212 */ /* 0x000fe400078e3cff */
[----:B--2---:R-:W-:-:S04]  /*2d80*/  SEL R0, RZ, 0x1, P0 ;  /* 0x00000001ff007807 */ /* 0x004fc80000000000 */
[----:B------:R-:W-:Y:S01]  /*2d90*/  LOP3.LUT R8, R8, R0, RZ, 0x3c, !PT ;  /* 0x0000000008087212 */ /* 0x000fe200078e3cff */
[----:B------:R-:W-:Y:S06]  /*2da0*/  @P3 BRA `(.L_x_51) ;  /* 0xfffffffc002c3947 */ /* 0x000fec000383ffff */
[----:B------:R-:W-:Y:S01]  /*2db0*/  ULEA UR5, UR6, UR37, 0x3 ;  /* 0x0000002506057291 */ /* 0x000fe2000f8e18ff */
[----:B------:R-:W-:-:S08]  /*2dc0*/  SHF.L.U32 R2, R12, 0x1f, RZ ;  /* 0x0000001f0c027819 */ /* 0x000fd000000006ff */
[----:B------:R-:W1:Y:S02]  /*2dd0*/  SYNCS.PHASECHK.TRANS64 P0, [UR5+0xa0], R2 ;  /* 0x0000a002ff0075a7 */ /* 0x000e640008001005 */
[----:B-1----:R-:W-:Y:S05]  /*2de0*/  @P0 BRA `(.L_x_52) ;  /* 0x0000000000080947 */ /* 0x002fea0003800000 */
[----:B------:R-:W1:Y:S02]  /*2df0*/  SYNCS.PHASECHK.TRANS64.TRYWAIT P0, [UR5+0xa0], R2 ;  /* 0x0000a002ff0075a7 */ /* 0x000e640008001105 */
[----:B-1----:R-:W-:Y:S05]  /*2e00*/  @!P0 BRA `(.L_x_53) ;  /* 0x0000007000088947 */ /* 0x002fea0003800000 */
.L_x_52:
[----:B------:R-:W-:-:S04]  /*2e10*/  UIADD3 UR4, UPT, UPT, UR6, 0x1, URZ ;  /* 0x0000000106047890 */ /* 0x000fc8000fffe0ff */
[----:B------:R-:W-:-:S04]  /*2e20*/  UISETP.NE.AND UP0, UPT, UR4, 0x2, UPT ;  /* 0x000000020400788c */ /* 0x000fc8000bf05270 */
[----:B------:R-:W-:Y:S02]  /*2e30*/  USEL UR7, URZ, 0x1, UP0 ;  /* 0x00000001ff077887 */ /* 0x000fe40008000000 */
[----:B------:R-:W-:-:S04]  /*2e40*/  USEL UR4, UR4, URZ, UP0 ;  /* 0x000000ff04047287 */ /* 0x000fc80008000000 */
[----:B------:R-:W-:Y:S01]  /*2e50*/  ULEA UR4, UR4, UR37, 0x3 ;  /* 0x0000002504047291 */ /* 0x000fe2000f8e18ff */
[----:B-1----:R-:W-:-:S04]  /*2e60*/  LOP3.LUT R2, R12, UR7, RZ, 0x3c, !PT ;  /* 0x000000070c027c12 */ /* 0x002fc8000f8e3cff */
[----:B------:R-:W-:-:S04]  /*2e70*/  SHF.L.U32 R0, R2, 0x1f, RZ ;  /* 0x0000001f02007819 */ /* 0x000fc800000006ff */
[----:B------:R-:W1:Y:S02]  /*2e80*/  SYNCS.PHASECHK.TRANS64 P0, [UR4+0xa0], R0 ;  /* 0x0000a000ff0075a7 */ /* 0x000e640008001004 */
[----:B-1----:R-:W-:Y:S05]  /*2e90*/  @P0 EXIT ;  /* 0x000000000000094d */ /* 0x002fea0003800000 */
[----:B------:R-:W-:Y:S02]  /*2ea0*/  SHF.L.U32 R2, R2, 0x1f, RZ ;  /* 0x0000001f02027819 */ /* 0x000fe400000006ff */
[----:B------:R-:W-:-:S07]  /*2eb0*/  MOV R0, UR4 ;  /* 0x0000000400007c02 */ /* 0x000fce0008000f00 */
.L_x_54:
[----:B-1----:R1:W2:Y:S02]  /*2ec0*/  SYNCS.PHASECHK.TRANS64.TRYWAIT P0, [R0+URZ+0xa0], R2 ;  /* 0x0000a002000075a7 */ /* 0x0022a400080011ff */
[----:B--2---:R-:W-:Y:S05]  /*2ed0*/  @!P0 NANOSLEEP.SYNCS 0x989680 ;  /* 0x009896800000895d */ /* 0x004fea0003900000 */
[----:B------:R-:W2:Y:S02]  /*2ee0*/  @!P0 SYNCS.PHASECHK.TRANS64 P0, [R0+URZ+0xa0], R2 ;  /* 0x0000a002000085a7 */ /* 0x000ea400080010ff */
[----:B--2---:R-:W-:Y:S05]  /*2ef0*/  @P0 EXIT ;  /* 0x000000000000094d */ /* 0x004fea0003800000 */
[----:B------:R-:W-:Y:S05]  /*2f00*/  BRA `(.L_x_54) ;  /* 0xfffffffc00ec7947 */ /* 0x000fea000383ffff */
.L_x_47:
[----:B------:R-:W-:Y:S05]  /*2f10*/  BRA.U UP4, `(.L_x_55) ;  /* 0x0000001504487547 */ /* 0x000fea000b800000 */
[----:B------:R-:W-:Y:S01]  /*2f20*/  UMOV UR6, 0x40 ;  /* 0x0000004000067882 */ /* 0x000fe20000000000 */
[----:B------:R-:W-:Y:S01]  /*2f30*/  NOP ;  /* 0x0000000000007918 */ /* 0x000fe20000000000 */
[----:B------:R-:W-:Y:S01]  /*2f40*/  ULEA UR6, UR37, UR6, 0x18 ;  /* 0x0000000625067291 */ /* 0x000fe2000f8ec0ff */
[----:B------:R-:W-:Y:S02]  /*2f50*/  UMOV UR7, 0x400 ;  /* 0x0000040000077882 */ /* 0x000fe40000000000 */
[----:B------:R-:W-:-:S06]  /*2f60*/  ULEA UR37, UR37, UR7, 0x18 ;  /* 0x0000000725257291 */ /* 0x000fcc000f8ec0ff */
[----:B------:R-:W1:Y:S02]  /*2f70*/  LDS.U8 R2, [UR6+0x1c] ;  /* 0x00001c06ff027984 */ /* 0x000e640008000000 */
[----:B-1----:R-:W-:-:S13]  /*2f80*/  ISETP.NE.AND P0, PT, R2, RZ, PT ;  /* 0x000000ff0200720c */ /* 0x002fda0003f05270 */
[----:B------:R-:W-:Y:S05]  /*2f90*/  @P0 BRA `(.L_x_56) ;  /* 0x0000000400080947 */ /* 0x000fea0003800000 */
[----:B------:R-:W-:Y:S02]  /*2fa0*/  UISETP.NE.U32.AND UP0, UPT, UR5, 0x1, UPT ;  /* 0x000000010500788c */ /* 0x000fe4000bf05070 */
[----:B------:R-:W-:-:S07]  /*2fb0*/  UIADD3 UR8, UPT, UPT, UR6, 0x8, URZ ;  /* 0x0000000806087890 */ /* 0x000fce000fffe0ff */
[----:B------:R-:W-:Y:S05]  /*2fc0*/  BRA.U !UP0, `(.L_x_57) ;  /* 0x00000001089c7547 */ /* 0x000fea000b800000 */
[----:B------:R-:W-:Y:S01]  /*2fd0*/  ELECT P0, URZ, PT ;  /* 0x0000000000ff782f */ /* 0x000fe20003800000 */
[----:B------:R-:W-:-:S12]  /*2fe0*/  BSSY B0, `(.L_x_57) ;  /* 0x0000025000007945 */ /* 0x000fd80003800000 */
[----:B------:R-:W-:Y:S05]  /*2ff0*/  @!P0 BRA `(.L_x_58) ;  /* 0x00000000008c8947 */ /* 0x000fea0003800000 */
[----:B------:R-:W-:-:S05]  /*3000*/  UMOV UR7, 0x10 ;  /* 0x0000001000077882 */ /* 0x000fca0000000000 */
[----:B------:R-:W-:Y:S04]  /*3010*/  DEPBAR.LE SB1, 0x36 ;  /* 0x00009d800000791a */ /* 0x000fe80000000000 */
[----:B------:R-:W1:Y:S02]  /*3020*/  UTCATOMSWS.2CTA.FIND_AND_SET.ALIGN UP1, UR7, UR7 ;  /* 0x00000007000775e3 */ /* 0x000e640008220800 */
[----:B-1----:R-:W-:Y:S01]  /*3030*/  MOV R10, UR7 ;  /* 0x00000007000a7c02 */ /* 0x002fe20008000f00 */
[----:B------:R-:W-:Y:S06]  /*3040*/  BRA.U UP1, `(.L_x_59) ;  /* 0x0000000101187547 */ /* 0x000fec000b800000 */
.L_x_60:
[----:B------:R-:W-:Y:S05]  /*3050*/  NANOSLEEP 0x64 ;  /* 0x000000640000795d */ /* 0x000fea0003800000 */
[----:B------:R-:W-:-:S05]  /*3060*/  UMOV UR7, 0x10 ;  /* 0x0000001000077882 */ /* 0x000fca0000000000 */
[----:B------:R-:W-:Y:S04]  /*3070*/  DEPBAR.LE SB1, 0x36 ;  /* 0x00009d800000791a */ /* 0x000fe80000000000 */
[----:B------:R-:W1:Y:S02]  /*3080*/  UTCATOMSWS.2CTA.FIND_AND_SET.ALIGN UP1, UR7, UR7 ;  /* 0x00000007000775e3 */ /* 0x000e640008220800 */
[----:B-1----:R-:W-:Y:S01]  /*3090*/  MOV R10, UR7 ;  /* 0x00000007000a7c02 */ /* 0x002fe20008000f00 */
[----:B------:R-:W-:Y:S05]  /*30a0*/  BRA.U !UP1, `(.L_x_60) ;  /* 0xfffffffd09e87547 */ /* 0x000fea000b83ffff */
.L_x_59:
[----:B------:R-:W1:Y:S01]  /*30b0*/  LDS R5, [UR6+0x10] ;  /* 0x00001006ff057984 */ /* 0x000e620008000800 */
[----:B------:R-:W-:Y:S01]  /*30c0*/  IMAD.U32 R3, RZ, RZ, UR37 ;  /* 0x00000025ff037e24 */ /* 0x000fe2000f8e00ff */
[----:B------:R-:W-:-:S03]  /*30d0*/  MOV R2, UR4 ;  /* 0x0000000400027c02 */ /* 0x000fc60008000f00 */
[----:B------:R-:W-:Y:S01]  /*30e0*/  VIADD R3, R3, 0x140 ;  /* 0x0000014003037836 */ /* 0x000fe20000000000 */
[----:B-1----:R-:W-:-:S04]  /*30f0*/  SHF.L.U32 R5, R5, 0x1f, RZ ;  /* 0x0000001f05057819 */ /* 0x002fc800000006ff */
[----:B------:R-:W1:Y:S02]  /*3100*/  SYNCS.PHASECHK.TRANS64.TRYWAIT P0, [UR6+0x8], R5 ;  /* 0x00000805ff0075a7 */ /* 0x000e640008001106 */
[----:B-1----:R-:W-:Y:S05]  /*3110*/  @P0 BRA `(.L_x_61) ;  /* 0x0000000000080947 */ /* 0x002fea0003800000 */
[----:B------:R-:W1:Y:S02]  /*3120*/  SYNCS.PHASECHK.TRANS64.TRYWAIT P0, [UR6+0x8], R5 ;  /* 0x00000805ff0075a7 */ /* 0x000e640008001106 */
[----:B-1----:R-:W-:Y:S05]  /*3130*/  @!P0 BRA `(.L_x_62) ;  /* 0x0000006c00548947 */ /* 0x002fea0003800000 */
.L_x_61:
[----:B-1----:R-:W-:Y:S01]  /*3140*/  HFMA2 R4, -RZ, RZ, 0, 5.9604644775390625e-08 ;  /* 0x00000001ff047431 */ /* 0x002fe200000001ff */
[----:B------:R-:W-:Y:S01]  /*3150*/  UPRMT UR7, UR4, 0x654, UR8 ;  /* 0x0000065404077896 */ /* 0x000fe20008000008 */
[----:B------:R-:W-:Y:S01]  /*3160*/  IMAD.MOV.U32 R7, RZ, RZ, 0xffff ;  /* 0x0000ffffff077424 */ /* 0x000fe200078e00ff */
[----:B------:R-:W-:Y:S01]  /*3170*/  PRMT R2, R2, 0x654, R3 ;  /* 0x0000065402027816 */ /* 0x000fe20000000003 */
[----:B------:R-:W-:Y:S02]  /*3180*/  IMAD.MOV.U32 R5, RZ, RZ, 0x4 ;  /* 0x00000004ff057424 */ /* 0x000fe400078e00ff */
[----:B------:R-:W-:Y:S01]  /*3190*/  IMAD.SHL.U32 R9, R10, 0x20, RZ ;  /* 0x000000200a097824 */ /* 0x000fe200078e00ff */
[----:B------:R-:W-:Y:S02]  /*31a0*/  MOV R3, UR7 ;  /* 0x0000000700037c02 */ /* 0x000fe40008000f00 */
[-C--:B------:R-:W-:Y:S01]  /*31b0*/  SHF.L.U32 R7, R7, R10.reuse, RZ ;  /* 0x0000000a07077219 */ /* 0x080fe200000006ff */
[----:B------:R1:W-:Y:S01]  /*31c0*/  SYNCS.ARRIVE.TRANS64.RED RZ, [UR7], R5 ;  /* 0x00000005ffff79a7 */ /* 0x0003e20008000407 */
[----:B------:R-:W-:Y:S01]  /*31d0*/  SHF.L.U32 R6, R4, R10, RZ ;  /* 0x0000000a04067219 */ /* 0x000fe200000006ff */
[----:B------:R1:W-:Y:S04]  /*31e0*/  STS [UR37+0x140], R9 ;  /* 0x00014009ff007988 */ /* 0x0003e80008000825 */
[----:B------:R1:W-:Y:S04]  /*31f0*/  STAS [R2.64], R10 ;  /* 0x0000000a02007dbd */ /* 0x0003e8000c0008ff */
[----:B------:R1:W-:Y:S04]  /*3200*/  ATOMS.OR RZ, [UR6+0x14], R7 ;  /* 0x00001407ffff798c */ /* 0x0003e8000b000006 */
[----:B------:R1:W-:Y:S04]  /*3210*/  ATOMS.OR RZ, [UR6+0x18], R6 ;  /* 0x00001806ffff798c */ /* 0x0003e8000b000006 */
[----:B------:R1:W-:Y:S02]  /*3220*/  ATOMS.XOR RZ, [UR6+0x10], R4 ;  /* 0x00001004ffff798c */ /* 0x0003e4000b800006 */
.L_x_58:
[----:B------:R-:W-:Y:S05]  /*3230*/  BSYNC B0 ;  /* 0x0000000000007941 */ /* 0x000fea0003800000 */
.L_x_57:
[----:B------:R-:W-:Y:S05]  /*3240*/  BRA.U UP0, `(.L_x_63) ;  /* 0x00000001006c7547 */ /* 0x000fea000b800000 */
[----:B------:R-:W-:-:S03]  /*3250*/  UMOV UR7, 0xffffffff ;  /* 0xffffffff00077882 */ /* 0x000fc60000000000 */
[----:B------:R-:W-:Y:S05]  /*3260*/  BRA.DIV UR7, `(.L_x_64) ;  /* 0x0000006e07207947 */ /* 0x000fea000b800000 */
[----:B------:R-:W-:-:S13]  /*3270*/  ELECT P6, URZ, PT ;  /* 0x0000000000ff782f */ /* 0x000fda00038c0000 */
.L_x_166:
[----:B------:R-:W-:Y:S05]  /*3280*/  @!P6 BRA `(.L_x_63) ;  /* 0x00000000005ce947 */ /* 0x000fea0003800000 */
[----:B-1----:R-:W1:Y:S02]  /*3290*/  LDS R3, [UR6+0x10] ;  /* 0x00001006ff037984 */ /* 0x002e640008000800 */
[----:B-1----:R-:W-:-:S04]  /*32a0*/  SHF.L.U32 R3, R3, 0x1f, RZ ;  /* 0x0000001f03037819 */ /* 0x002fc800000006ff */
[----:B------:R-:W1:Y:S02]  /*32b0*/  SYNCS.PHASECHK.TRANS64.TRYWAIT P0, [UR6+0x8], R3 ;  /* 0x00000803ff0075a7 */ /* 0x000e640008001106 */
[----:B-1----:R-:W-:Y:S05]  /*32c0*/  @P0 BRA `(.L_x_65) ;  /* 0x0000000000080947 */ /* 0x002fea0003800000 */
[----:B------:R-:W1:Y:S02]  /*32d0*/  SYNCS.PHASECHK.TRANS64.TRYWAIT P0, [UR6+0x8], R3 ;  /* 0x00000803ff0075a7 */ /* 0x000e640008001106 */
[----:B-1----:R-:W-:Y:S05]  /*32e0*/  @!P0 BRA `(.L_x_66) ;  /* 0x0000006c00208947 */ /* 0x002fea0003800000 */
.L_x_65:
[----:B------:R-:W2:Y:S01]  /*32f0*/  LDS R5, [UR37+0x140] ;  /* 0x00014025ff057984 */ /* 0x000ea20008000800 */
[----:B-1----:R-:W-:Y:S02]  /*3300*/  HFMA2 R2, -RZ, RZ, 0, 5.9604644775390625e-08 ;  /* 0x00000001ff027431 */ /* 0x002fe400000001ff */
[----:B------:R-:W-:Y:S01]  /*3310*/  IMAD.MOV.U32 R3, RZ, RZ, 0xffff ;  /* 0x0000ffffff037424 */ /* 0x000fe200078e00ff */
[----:B------:R-:W-:Y:S01]  /*3320*/  UPRMT UR7, UR4, 0x654, UR8 ;  /* 0x0000065404077896 */ /* 0x000fe20008000008 */
[----:B--2---:R-:W-:-:S03]  /*3330*/  IMAD.SHL.U32 R4, R5, 0x20, RZ ;  /* 0x0000002005047824 */ /* 0x004fc600078e00ff */
[-C--:B------:R-:W-:Y:S02]  /*3340*/  SHF.L.U32 R3, R3, R5.reuse, RZ ;  /* 0x0000000503037219 */ /* 0x080fe400000006ff */
[----:B------:R-:W-:Y:S01]  /*3350*/  SHF.L.U32 R5, R2, R5, RZ ;  /* 0x0000000502057219 */ /* 0x000fe200000006ff */
[----:B------:R2:W-:Y:S04]  /*3360*/  STS [UR37+0x140], R4 ;  /* 0x00014004ff007988 */ /* 0x0005e80008000825 */
[----:B------:R2:W-:Y:S04]  /*3370*/  ATOMS.OR RZ, [UR6+0x14], R3 ;  /* 0x00001403ffff798c */ /* 0x0005e8000b000006 */
[----:B------:R2:W-:Y:S01]  /*3380*/  ATOMS.OR RZ, [UR6+0x18], R5 ;  /* 0x00001805ffff798c */ /* 0x0005e2000b000006 */
[----:B------:R-:W-:Y:S03]  /*3390*/  SYNCS.ARRIVE.TRANS64.RED.A1T0 RZ, [UR7], RZ ;  /* 0x000000ffffff79a7 */ /* 0x000fe60008100407 */
[----:B------:R2:W-:Y:S01]  /*33a0*/  ATOMS.XOR RZ, [UR6+0x10], R2 ;  /* 0x00001002ffff798c */ /* 0x0005e2000b800006 */
[----:B------:R-:W-:Y:S05]  /*33b0*/  BRA `(.L_x_63) ;  /* 0x0000000000107947 */ /* 0x000fea0003800000 */
.L_x_56:
[----:B------:R-:W-:-:S05]  /*33c0*/  MOV R2, 0xffffffff ;  /* 0xffffffff00027802 */ /* 0x000fca0000000f00 */
[----:B------:R1:W-:Y:S02]  /*33d0*/  STS [UR37+0x140], R2 ;  /* 0x00014002ff007988 */ /* 0x0003e40008000825 */
[----:B-1----:R-:W-:Y:S02]  /*33e0*/  MOV R2, 0x3400 ;  /* 0x0000340000027802 */ /* 0x002fe40000000f00 */
[----:B-----5:R-:W-:Y:S05]  /*33f0*/  CALL.REL.NOINC `($__internal_1_$__cuda_sm10x_tcgen05_guardrail_trap_phase_invalid_during_alloc) ;  /* 0x0000007000f47944 */ /* 0x020fea0003c00000 */
.L_x_63:
[----:B------:R-:W-:Y:S05]  /*3400*/  WARPSYNC.ALL ;  /* 0x0000000000007948 */ /* 0x000fea0003800000 */
[----:B------:R-:W3:Y:S01]  /*3410*/  S2UR UR7, SR_CgaCtaId ;  /* 0x00000000000779c3 */ /* 0x000ee20000008800 */
[----:B------:R-:W-:Y:S01]  /*3420*/  UMOV UR6, 0x400 ;  /* 0x0000040000067882 */ /* 0x000fe20000000000 */
[----:B------:R-:W-:-:S06]  /*3430*/  NOP ;  /* 0x0000000000007918 */ /* 0x000fcc0000000000 */
[----:B------:R-:W-:Y:S06]  /*3440*/  BAR.ARV 0x6, 0xa0 ;  /* 0x0182800000007b1d */ /* 0x000fec0000002000 */
[----:B------:R-:W4:Y:S01]  /*3450*/  LDCU UR8, c[0x0][0x38c] ;  /* 0x00007180ff0877ac */ /* 0x000f220008000800 */
[----:B------:R-:W-:Y:S01]  /*3460*/  LOP3.LUT R0, R0, 0xffff, RZ, 0xc0, !PT ;  /* 0x0000ffff00007812 */ /* 0x000fe200078ec0ff */
[----:B-1----:R-:W-:Y:S01]  /*3470*/  IMAD.MOV.U32 R9, RZ, RZ, 0x1 ;  /* 0x00000001ff097424 */ /* 0x002fe200078e00ff */
[----:B------:R-:W-:Y:S01]  /*3480*/  LOP3.LUT R8, R8, 0xffff, RZ, 0xc0, !PT ;  /* 0x0000ffff08087812 */ /* 0x000fe200078ec0ff */
[----:B------:R-:W-:Y:S01]  /*3490*/  UMOV UR19, URZ ;  /* 0x000000ff00137c82 */ /* 0x000fe20008000000 */
[----:B------:R-:W-:Y:S01]  /*34a0*/  R2UR UR10, R0 ;  /* 0x00000000000a72ca */ /* 0x000fe200000e0000 */
[----:B------:R-:W-:Y:S01]  /*34b0*/  UMOV UR18, URZ ;  /* 0x000000ff00127c82 */ /* 0x000fe20008000000 */
[----:B------:R-:W-:Y:S01]  /*34c0*/  R2UR UR11, R8 ;  /* 0x00000000080b72ca */ /* 0x000fe200000e0000 */
[----:B------:R-:W-:Y:S01]  /*34d0*/  IMAD.MOV.U32 R8, RZ, RZ, RZ ;  /* 0x000000ffff087224 */ /* 0x000fe200078e00ff */
[----:B------:R-:W-:Y:S01]  /*34e0*/  UMOV UR17, URZ ;  /* 0x000000ff00117c82 */ /* 0x000fe20008000000 */
[----:B---3--:R-:W-:-:S02]  /*34f0*/  ULEA UR7, UR7, UR6, 0x18 ;  /* 0x0000000607077291 */ /* 0x008fc4000f8ec0ff */
[----:B------:R-:W-:Y:S02]  /*3500*/  UISETP.NE.AND UP2, UPT, UR5, URZ, UPT ;  /* 0x000000ff0500728c */ /* 0x000fe4000bf45270 */
[----:B------:R-:W-:Y:S02]  /*3510*/  UIADD3 UR12, UPT, UPT, UR7, 0x8400, URZ ;  /* 0x00008400070c7890 */ /* 0x000fe4000fffe0ff */
[----:B------:R-:W-:Y:S02]  /*3520*/  UIADD3 UR13, UPT, UPT, UR7, 0x18400, URZ ;  /* 0x00018400070d7890 */ /* 0x000fe4000fffe0ff */
[----:B----4-:R-:W-:Y:S01]  /*3530*/  UIADD3 UR8, UPT, UPT, UR8, 0x7f, URZ ;  /* 0x0000007f08087890 */ /* 0x010fe2000fffe0ff */
[----:B--2---:R-:W1:Y:S01]  /*3540*/  LDS R2, [UR7+0x140] ;  /* 0x00014007ff027984 */ /* 0x004e620008000800 */
[----:B------:R-:W-:Y:S02]  /*3550*/  USHF.R.U32.HI UR12, URZ, 0x4, UR12 ;  /* 0x00000004ff0c7899 */ /* 0x000fe4000801160c */
[----:B------:R-:W-:-:S02]  /*3560*/  USHF.R.S32.HI UR6, URZ, 0x1f, UR8 ;  /* 0x0000001fff067899 */ /* 0x000fc40008011408 */
[----:B------:R-:W-:Y:S02]  /*3570*/  USHF.R.U32.HI UR13, URZ, 0x4, UR13 ;  /* 0x00000004ff0d7899 */ /* 0x000fe4000801160d */
[----:B------:R-:W-:Y:S02]  /*3580*/  ULEA.HI UR6, UR6, UR8, URZ, 0x7 ;  /* 0x0000000806067291 */ /* 0x000fe4000f8f38ff */
[----:B------:R-:W-:Y:S02]  /*3590*/  ULOP3.LUT UR12, UR12, 0x3fff, URZ, 0xc0, !UPT ;  /* 0x00003fff0c0c7892 */ /* 0x000fe4000f8ec0ff */
[----:B------:R-:W-:Y:S02]  /*35a0*/  USHF.R.S32.HI UR6, URZ, 0x7, UR6 ;  /* 0x00000007ff067899 */ /* 0x000fe40008011406 */
[----:B------:R-:W-:Y:S02]  /*35b0*/  ULOP3.LUT UR13, UR13, 0x3fff, URZ, 0xc0, !UPT ;  /* 0x00003fff0d0d7892 */ /* 0x000fe4000f8ec0ff */
[----:B------:R-:W-:Y:S01]  /*35c0*/  UISETP.LT.AND UP0, UPT, UR6, 0x1, UPT ;  /* 0x000000010600788c */ /* 0x000fe2000bf01270 */
[----:B------:R-:W-:Y:S01]  /*35d0*/  UMOV UR36, 0x0 ;  /* 0x0000000000247882 */ /* 0x000fe20000000000 */
        /* <DEDUP_REMOVED lines=9> */
[----:B------:R-:W-:-:S02]  /*3670*/  ULOP3.LUT UR12, UR12, 0x10000, URZ, 0xfc, !UPT ;  /* 0x000100000c0c7892 */ /* 0x000fc4000f8efcff */
[----:B------:R-:W-:Y:S02]  /*3680*/  ULOP3.LUT UR13, UR13, 0x10000, URZ, 0xfc, !UPT ;  /* 0x000100000d0d7892 */ /* 0x000fe4000f8efcff */
[----:B------:R-:W-:Y:S01]  /*3690*/  USEL UR20, UR6, 0x1, !UP0 ;  /* 0x0000000106147887 */ /* 0x000fe2000c000000 */
[----:B------:R-:W-:Y:S01]  /*36a0*/  UMOV UR26, 0x0 ;  /* 0x00000000001a7882 */ /* 0x000fe20000000000 */
[----:B------:R-:W-:Y:S01]  /*36b0*/  UMOV UR27, 0x8400490 ;  /* 0x08400490001b7882 */ /* 0x000fe20000000000 */
[----:B------:R-:W-:Y:S01]  /*36c0*/  UMOV UR24, 0x0 ;  /* 0x0000000000187882 */ /* 0x000fe20000000000 */
[----:B------:R-:W-:Y:S01]  /*36d0*/  UMOV UR25, 0x8400490 ;  /* 0x0840049000197882 */ /* 0x000fe20000000000 */
[----:B------:R-:W-:Y:S01]  /*36e0*/  UMOV UR22, 0x0 ;  /* 0x0000000000167882 */ /* 0x000fe20000000000 */
[----:B------:R-:W-:Y:S01]  /*36f0*/  UMOV UR23, 0x8400490 ;  /* 0x0840049000177882 */ /* 0x000fe20000000000 */
[----:B-1----:R-:W-:Y:S02]  /*3700*/  R2UR UR21, R2 ;  /* 0x00000000021572ca */ /* 0x002fe400000e0000 */
[----:B------:R-:W-:-:S13]  /*3710*/  CS2R R2, SRZ ;  /* 0x0000000000027805 */ /* 0x000fda000001ff00 */
.L_x_74:
[C---:B------:R-:W-:Y:S02]  /*3720*/  LEA R0, R8.reuse, UR7, 0x3 ;  /* 0x0000000708007c11 */ /* 0x040fe4000f8e18ff */
[----:B------:R-:W-:Y:S02]  /*3730*/  SHF.L.U32 R4, R3, 0x1f, RZ ;  /* 0x0000001f03047819 */ /* 0x000fe400000006ff */
[----:B------:R-:W-:Y:S02]  /*3740*/  LEA R5, R8, UR7, 0x4 ;  /* 0x0000000708057c11 */ /* 0x000fe4000f8e20ff */
[----:B------:R-:W1:Y:S02]  /*3750*/  SYNCS.PHASECHK.TRANS64.TRYWAIT P0, [R0+URZ+0x90], R4 ;  /* 0x00009004000075a7 */ /* 0x000e6400080011ff */
[----:B-1-3--:R-:W-:Y:S05]  /*3760*/  @!P0 BRA `(.L_x_67) ;  /* 0x0000006800188947 */ /* 0x00afea0003800000 */
.L_x_167:
[----:B-1----:R-:W1:Y:S01]  /*3770*/  LDS.128 R4, [R5+0x120] ;  /* 0x0001200005047984 */ /* 0x002e620000000c00 */
[----:B------:R-:W-:Y:S02]  /*3780*/  VIADD R0, R0, 0xa0 ;  /* 0x000000a000007836 */ /* 0x000fe40000000000 */
[----:B------:R-:W-:Y:S01]  /*3790*/  VIADD R8, R8, 0x1 ;  /* 0x0000000108087836 */ /* 0x000fe20000000000 */
[----:B------:R-:W-:Y:S01]  /*37a0*/  @!PT LDS RZ, [RZ] ;  /* 0x00000000fffff984 */ /* 0x000fe20000000800 */
[----:B------:R-:W-:Y:S01]  /*37b0*/  @!PT LDS RZ, [RZ] ;  /* 0x00000000fffff984 */ /* 0x000fe20000000800 */
[----:B------:R-:W-:Y:S01]  /*37c0*/  @!PT LDS RZ, [RZ] ;  /* 0x00000000fffff984 */ /* 0x000fe20000000800 */
[----:B------:R-:W-:Y:S01]  /*37d0*/  @!PT LDS RZ, [RZ] ;  /* 0x00000000fffff984 */ /* 0x000fe20000000800 */
[----:B------:R2:W-:Y:S06]  /*37e0*/  MEMBAR.ALL.CTA ;  /* 0x0000000000007992 */ /* 0x0005ec0000008000 */
[----:B--2---:R-:W2:Y:S01]  /*37f0*/  FENCE.VIEW.ASYNC.S ;  /* 0x00000000000073c6 */ /* 0x004ea20000000000 */
[----:B------:R-:W-:-:S04]  /*3800*/  PRMT R0, RZ, 0x654, R0 ;  /* 0x00000654ff007816 */ /* 0x000fc80000000000 */
[----:B--2---:R2:W-:Y:S01]  /*3810*/  SYNCS.ARRIVE.TRANS64.RED.A1T0 RZ, [R0+URZ], RZ ;  /* 0x000000ff00ff79a7 */ /* 0x0045e200081004ff */
[----:B-1----:R-:W-:Y:S01]  /*3820*/  LOP3.LUT P1, RZ, R6, 0x1, RZ, 0xc0, !PT ;  /* 0x0000000106ff7812 */ /* 0x002fe2000782c0ff */
[----:B--2---:R-:W-:-:S12]  /*3830*/  BRA.U UP2, `(.L_x_68) ;  /* 0x0000000502587547 */ /* 0x004fd8000b800000 */
[----:B------:R-:W1:Y:S01]  /*3840*/  LDCU UR8, c[0x0][0x38c] ;  /* 0x00007180ff0877ac */ /* 0x000e620008000800 */
[----:B------:R-:W-:Y:S02]  /*3850*/  PLOP3.LUT P2, PT, PT, PT, PT, 0x80, 0x8 ;  /* 0x000000000008781c */ /* 0x000fe40003f4f070 */
[----:B------:R-:W-:Y:S01]  /*3860*/  SHF.L.U32 R4, R9, 0x1f, RZ ;  /* 0x0000001f09047819 */ /* 0x000fe200000006ff */
[----:B-1----:R-:W-:Y:S02]  /*3870*/  UISETP.GE.AND UP0, UPT, UR8, 0x1, UPT ;  /* 0x000000010800788c */ /* 0x002fe4000bf06270 */
[----:B------:R-:W-:-:S04]  /*3880*/  ULEA UR8, UR19, UR7, 0x3 ;  /* 0x0000000713087291 */ /* 0x000fc8000f8e18ff */
[----:B------:R-:W-:-:S05]  /*3890*/  PLOP3.LUT P0, PT, PT, PT, UP0, 0x80, 0x8 ;  /* 0x000000000008781c */ /* 0x000fca0003f0f008 */
[----:B------:R-:W-:-:S08]  /*38a0*/  @UP0 ULEA UR9, UR18, UR7, 0x3 ;  /* 0x0000000712090291 */ /* 0x000fd0000f8e18ff */
[----:B------:R-:W-:-:S04]  /*38b0*/  @P0 SHF.L.U32 R0, R2, 0x1f, RZ ;  /* 0x0000001f02000819 */ /* 0x000fc800000006ff */
[----:B------:R1:W2:Y:S01]  /*38c0*/  @P0 SYNCS.PHASECHK.TRANS64.TRYWAIT P2, [UR9], R0 ;  /* 0x00000000ff0005a7 */ /* 0x0002a20008041109 */
[----:B------:R-:W-:Y:S01]  /*38d0*/  ULEA UR9, UR19, UR21, 0x7 ;  /* 0x0000001513097291 */ /* 0x000fe2000f8e38ff */
[----:B------:R-:W3:Y:S02]  /*38e0*/  SYNCS.PHASECHK.TRANS64.TRYWAIT P0, [UR8+0xd0], R4 ;  /* 0x0000d004ff0075a7 */ /* 0x000ee40008001108 */
[----:B-123--:R-:W-:Y:S09]  /*38f0*/  @!P0 BRA `(.L_x_69) ;  /* 0x0000006400c88947 */ /* 0x00eff20003800000 */
.L_x_169:
[----:B------:R-:W-:Y:S01]  /*3900*/  UMOV UR16, UR17 ;  /* 0x0000001100107c82 */ /* 0x000fe20008000000 */
[----:B------:R-:W-:Y:S05]  /*3910*/  BRA.U !UP0, `(.L_x_70) ;  /* 0x0000000508107547 */ /* 0x000fea000b800000 */
[----:B------:R-:W-:Y:S02]  /*3920*/  UIADD3 UR16, UPT, UPT, UR20, UR17, URZ ;  /* 0x0000001114107290 */ /* 0x000fe4000fffe0ff */
[----:B------:R-:W-:Y:S01]  /*3930*/  UPLOP3.LUT UP3, UPT, UPT, UPT, UPT, 0x40, 0x4 ;  /* 0x000000000004789c */ /* 0x000fe20003f6e870 */
[----:B------:R-:W-:Y:S01]  /*3940*/  UMOV UR15, UR6 ;  /* 0x00000006000f7c82 */ /* 0x000fe20008000000 */
[----:B------:R-:W-:-:S09]  /*3950*/  UMOV UR58, UR18 ;  /* 0x00000012003a7c82 */ /* 0x000fd20008000000 */
.L_x_73:
[----:B--2---:R-:W-:Y:S01]  /*3960*/  ULEA UR14, UR58, UR7, 0x3 ;  /* 0x000000073a0e7291 */ /* 0x004fe2000f8e18ff */
[----:B---3--:R-:W-:Y:S11]  /*3970*/  @P2 BRA `(.L_x_71) ;  /* 0x00000000000c2947 */ /* 0x008ff60003800000 */
[----:B-1----:R-:W-:Y:S04]  /*3980*/  SHF.L.U32 R4, R2, 0x1f, RZ ;  /* 0x0000001f02047819 */ /* 0x002fe800000006ff */
[----:B------:R-:W1:Y:S02]  /*3990*/  SYNCS.PHASECHK.TRANS64.TRYWAIT P0, [UR14], R4 ;  /* 0x00000004ff0075a7 */ /* 0x000e64000800110e */
[----:B-1----:R-:W-:Y:S05]  /*39a0*/  @!P0 BRA `(.L_x_72) ;  /* 0x0000006400b48947 */ /* 0x002fea0003800000 */
.L_x_71:
[----:B------:R-:W-:Y:S01]  /*39b0*/  UISETP.NE.AND UP0, UPT, UR15, 0x1, UPT ;  /* 0x000000010f00788c */ /* 0x000fe2000bf05270 */
[----:B------:R-:W-:Y:S01]  /*39c0*/  PLOP3.LUT P2, PT, PT, PT, PT, 0x80, 0x8 ;  /* 0x000000000008781c */ /* 0x000fe20003f4f070 */
[----:B------:R-:W-:Y:S02]  /*39d0*/  UIADD3 UR18, UPT, UPT, UR58, 0x1, URZ ;  /* 0x000000013a127890 */ /* 0x000fe4000fffe0ff */
[----:B------:R-:W-:Y:S02]  /*39e0*/  ULEA UR68, UR58, UR13, 0xb ;  /* 0x0000000d3a447291 */ /* 0x000fe4000f8e58ff */
[----:B------:R-:W-:Y:S01]  /*39f0*/  UISETP.NE.AND UP1, UPT, UR18, 0x4, UPT ;  /* 0x000000041200788c */ /* 0x000fe2000bf25270 */
[----:B------:R-:W-:Y:S01]  /*3a00*/  PLOP3.LUT P0, PT, PT, PT, UP0, 0x80, 0x8 ;  /* 0x000000000008781c */ /* 0x000fe20003f0f008 */
[----:B------:R-:W-:Y:S02]  /*3a10*/  ULEA UR66, UR58, UR12, 0xa ;  /* 0x0000000c3a427291 */ /* 0x000fe4000f8e50ff */
[----:B------:R-:W-:Y:S02]  /*3a20*/  USEL UR39, URZ, 0x1, UP1 ;  /* 0x00000001ff277887 */ /* 0x000fe40008800000 */
[----:B------:R-:W-:Y:S02]  /*3a30*/  USEL UR18, UR18, URZ, UP1 ;  /* 0x000000ff12127287 */ /* 0x000fe40008800000 */
[----:B------:R-:W-:Y:S02]  /*3a40*/  UIADD3 UR64, UPT, UPT, UR68, 0x2, URZ ;  /* 0x0000000244407890 */ /* 0x000fe4000fffe0ff */
[----:B------:R-:W-:Y:S01]  /*3a50*/  @UP0 ULEA UR38, UR18, UR7, 0x3 ;  /* 0x0000000712260291 */ /* 0x000fe2000f8e18ff */
[----:B------:R-:W-:Y:S01]  /*3a60*/  LOP3.LUT R2, R2, UR39, RZ, 0x3c, !PT ;  /* 0x0000002702027c12 */ /* 0x000fe2000f8e3cff */
[----:B------:R-:W-:Y:S02]  /*3a70*/  UIADD3 UR62, UPT, UPT, UR66, 0x2, URZ ;  /* 0x00000002423e7890 */ /* 0x000fe4000fffe0ff */
[----:B------:R-:W-:Y:S01]  /*3a80*/  UIADD3 UR60, UPT, UPT, UR68, 0x4, URZ ;  /* 0x00000004443c7890 */ /* 0x000fe2000fffe0ff */
[----:B-1----:R-:W-:Y:S01]  /*3a90*/  @P0 SHF.L.U32 R0, R2, 0x1f, RZ ;  /* 0x0000001f02000819 */ /* 0x002fe200000006ff */
[----:B------:R-:W-:Y:S02]  /*3aa0*/  UIADD3 UR58, UPT, UPT, UR66, 0x4, URZ ;  /* 0x00000004423a7890 */ /* 0x000fe4000fffe0ff */
[----:B------:R-:W-:Y:S01]  /*3ab0*/  UIADD3 UR56, UPT, UPT, UR68, 0x6, URZ ;  /* 0x0000000644387890 */ /* 0x000fe2000fffe0ff */
[----:B------:R2:W3:Y:S01]  /*3ac0*/  @P0 SYNCS.PHASECHK.TRANS64.TRYWAIT P2, [UR38], R0 ;  /* 0x00000000ff0005a7 */ /* 0x0004e20008041126 */
[----:B------:R-:W-:Y:S02]  /*3ad0*/  UIADD3 UR54, UPT, UPT, UR66, 0x6, URZ ;  /* 0x0000000642367890 */ /* 0x000fe4000fffe0ff */
        /* <DEDUP_REMOVED lines=10> */
[----:B------:R-:W-:Y:S02]  /*3b80*/  UIADD3 UR15, UPT, UPT, UR15, -0x1, URZ ;  /* 0xffffffff0f0f7890 */ /* 0x000fe4000fffe0ff */
[----:B------:R-:W-:Y:S01]  /*3b90*/  UISETP.NE.AND UP0, UPT, UR17, UR16, UPT ;  /* 0x000000101100728c */ /* 0x000fe2000bf05270 */
[----:B------:R-:W-:Y:S01]  /*3ba0*/  UMOV UR69, 0x40004040 ;  /* 0x4000404000457882 */ /* 0x000fe20000000000 */
[----:B------:R-:W-:Y:S01]  /*3bb0*/  UMOV UR67, 0x40004040 ;  /* 0x4000404000437882 */ /* 0x000fe20000000000 */
[----:B------:R-:W-:Y:S01]  /*3bc0*/  UMOV UR65, 0x40004040 ;  /* 0x4000404000417882 */ /* 0x000fe20000000000 */
[----:B------:R-:W-:Y:S01]  /*3bd0*/  UTCHMMA.2CTA gdesc[UR66], gdesc[UR68], tmem[UR9], tmem[UR36], idesc[UR37], UP3 ;  /* 0x00ff2444420075ea */ /* 0x000fe20009a00009 */
[----:B------:R-:W-:Y:S01]  /*3be0*/  UPLOP3.LUT UP3, UPT, UPT, UPT, UPT, 0x80, 0x8 ;  /* 0x000000000008789c */ /* 0x000fe20003f6f070 */
[----:B------:R-:W-:Y:S01]  /*3bf0*/  UMOV UR63, 0x40004040 ;  /* 0x40004040003f7882 */ /* 0x000fe20000000000 */
[----:B------:R-:W-:Y:S01]  /*3c00*/  UMOV UR61, 0x40004040 ;  /* 0x40004040003d7882 */ /* 0x000fe20000000000 */
[----:B------:R-:W-:Y:S01]  /*3c10*/  UTCHMMA.2CTA gdesc[UR62], gdesc[UR64], tmem[UR9], tmem[UR34], idesc[UR35], UPT ;  /* 0x00ff22403e0075ea */ /* 0x000fe2000ba00009 */
[----:B------:R-:W-:Y:S01]  /*3c20*/  UMOV UR59, 0x40004040 ;  /* 0x40004040003b7882 */ /* 0x000fe20000000000 */
[----:B------:R-:W-:Y:S01]  /*3c30*/  UMOV UR57, 0x40004040 ;  /* 0x4000404000397882 */ /* 0x000fe20000000000 */
[----:B------:R1:W-:Y:S01]  /*3c40*/  UTCHMMA.2CTA gdesc[UR58], gdesc[UR60], tmem[UR9], tmem[UR32], idesc[UR33], UPT ;  /* 0x00ff203c3a0075ea */ /* 0x0003e2000ba00009 */
        /* <DEDUP_REMOVED lines=11> */
[----:B------:R-:W-:Y:S01]  /*3d00*/  UMOV UR39, 0x40004040 ;  /* 0x4000404000277882 */ /* 0x000fe20000000000 */
[----:B------:R2:W-:Y:S01]  /*3d10*/  UTCHMMA.2CTA gdesc[UR42], gdesc[UR44], tmem[UR9], tmem[UR24], idesc[UR25], UPT ;  /* 0x00ff182c2a0075ea */ /* 0x0005e2000ba00009 */
[----:B------:R2:W-:Y:S01]  /*3d20*/  UTCHMMA.2CTA gdesc[UR38], gdesc[UR40], tmem[UR9], tmem[UR22], idesc[UR23], UPT ;  /* 0x00ff1628260075ea */ /* 0x0005e2000ba00009 */
[----:B------:R2:W-:Y:S01]  /*3d30*/  UTCBAR.2CTA.MULTICAST [UR14], URZ, UR11 ;  /* 0x000000ff0e0073e9 */ /* 0x0005e2000820080b */
[----:B-1----:R-:W-:Y:S01]  /*3d40*/  UMOV UR58, UR18 ;  /* 0x00000012003a7c82 */ /* 0x002fe20008000000 */
[----:B------:R-:W-:Y:S05]  /*3d50*/  BRA.U UP0, `(.L_x_73) ;  /* 0xfffffffd00007547 */ /* 0x000fea000b83ffff */
.L_x_70:
[----:B------:R-:W-:Y:S01]  /*3d60*/  UIADD3 UR8, UPT, UPT, UR8, 0xb0, URZ ;  /* 0x000000b008087890 */ /* 0x000fe2000fffe0ff */
[----:B------:R-:W-:-:S08]  /*3d70*/  UMOV UR17, UR16 ;  /* 0x0000001000117c82 */ /* 0x000fd00008000000 */
[----:B------:R4:W-:Y:S01]  /*3d80*/  UTCBAR.2CTA.MULTICAST [UR8], URZ, UR10 ;  /* 0x000000ff080073e9 */ /* 0x0009e2000820080a */
[----:B------:R-:W-:Y:S02]  /*3d90*/  NOP ;  /* 0x0000000000007918 */ /* 0x000fe40000000000 */
.L_x_68:
[----:B------:R-:W-:Y:S01]  /*3da0*/  UIADD3 UR19, UPT, UPT, UR19, 0x1, URZ ;  /* 0x0000000113137890 */ /* 0x000fe2000fffe0ff */
[----:B------:R-:W-:-:S03]  /*3db0*/  ISETP.NE.AND P0, PT, R8, 0x2, PT ;  /* 0x000000020800780c */ /* 0x000fc60003f05270 */
[----:B------:R-:W-:Y:S01]  /*3dc0*/  UISETP.NE.AND UP0, UPT, UR19, 0x4, UPT ;  /* 0x000000041300788c */ /* 0x000fe2000bf05270 */
[----:B-12---:R-:W-:Y:S02]  /*3dd0*/  SEL R0, RZ, 0x1, P0 ;  /* 0x00000001ff007807 */ /* 0x006fe40000000000 */
[----:B------:R-:W-:Y:S01]  /*3de0*/  SEL R8, R8, RZ, P0 ;  /* 0x000000ff08087207 */ /* 0x000fe20000000000 */
[----:B----4-:R-:W-:Y:S01]  /*3df0*/  USEL UR8, URZ, 0x1, UP0 ;  /* 0x00000001ff087887 */ /* 0x010fe20008000000 */
[----:B------:R-:W-:Y:S01]  /*3e00*/  LOP3.LUT R3, R3, R0, RZ, 0x3c, !PT ;  /* 0x0000000003037212 */ /* 0x000fe200078e3cff */
[----:B------:R-:W-:-:S04]  /*3e10*/  USEL UR19, UR19, URZ, UP0 ;  /* 0x000000ff13137287 */ /* 0x000fc80008000000 */
[----:B------:R-:W-:Y:S01]  /*3e20*/  LOP3.LUT R9, R9, UR8, RZ, 0x3c, !PT ;  /* 0x0000000809097c12 */ /* 0x000fe2000f8e3cff */
[----:B------:R-:W-:Y:S07]  /*3e30*/  @P1 BRA `(.L_x_74) ;  /* 0xfffffff800381947 */ /* 0x000fee000383ffff */
[----:B------:R-:W1:Y:S01]  /*3e40*/  S2UR UR6, SR_CgaCtaId ;  /* 0x00000000000679c3 */ /* 0x000e620000008800 */
[----:B------:R-:W-:Y:S01]  /*3e50*/  ELECT P0, URZ, PT ;  /* 0x0000000000ff782f */ /* 0x000fe20003800000 */
[----:B------:R-:W-:Y:S01]  /*3e60*/  HFMA2 R0, -RZ, RZ, 0, 5.9604644775390625e-08 ;  /* 0x00000001ff007431 */ /* 0x000fe200000001ff */
[----:B------:R-:W-:-:S05]  /*3e70*/  UMOV UR8, 0x40 ;  /* 0x0000004000087882 */ /* 0x000fca0000000000 */
[----:B------:R-:W-:Y:S01]  /*3e80*/  UVIRTCOUNT.DEALLOC.SMPOOL 0x80 ;  /* 0x000000800000784c */ /* 0x000fe20000000000 */
[----:B------:R-:W-:Y:S02]  /*3e90*/  UISETP.NE.AND UP0, UPT, UR5, URZ, UPT ;  /* 0x000000ff0500728c */ /* 0x000fe4000bf05270 */
[----:B-1----:R-:W-:-:S09]  /*3ea0*/  ULEA UR6, UR6, UR8, 0x18 ;  /* 0x0000000806067291 */ /* 0x002fd2000f8ec0ff */
[----:B------:R1:W-:Y:S01]  /*3eb0*/  @P0 STS.U8 [UR6+0x1c], R0 ;  /* 0x00001c00ff000988 */ /* 0x0003e20008000006 */
[----:B------:R-:W-:Y:S05]  /*3ec0*/  BRA.U UP0, `(.L_x_75) ;  /* 0x0000000100a07547 */ /* 0x000fea000b800000 */
[----:B------:R-:W-:Y:S01]  /*3ed0*/  UIADD3 UR5, UPT, UPT, UR7, 0xd0, URZ ;  /* 0x000000d007057890 */ /* 0x000fe2000fffe0ff */
[----:B------:R-:W-:-:S03]  /*3ee0*/  SHF.L.U32 R2, R9, 0x1f, RZ ;  /* 0x0000001f09027819 */ /* 0x000fc600000006ff */
[----:B------:R-:W-:-:S09]  /*3ef0*/  ULEA UR8, UR19, UR5, 0x3 ;  /* 0x0000000513087291 */ /* 0x000fd2000f8e18ff */
[----:B------:R-:W2:Y:S02]  /*3f00*/  SYNCS.PHASECHK.TRANS64.TRYWAIT P0, [UR8], R2 ;  /* 0x00000002ff0075a7 */ /* 0x000ea40008001108 */
[----:B--2---:R-:W-:Y:S05]  /*3f10*/  @!P0 BRA `(.L_x_76) ;  /* 0x0000006000708947 */ /* 0x004fea0003800000 */
.L_x_172:
        /* <DEDUP_REMOVED lines=9> */
.L_x_174:
        /* <DEDUP_REMOVED lines=9> */
.L_x_176:
[----:B------:R-:W-:-:S04]  /*4040*/  UIADD3 UR9, UPT, UPT, UR9, 0x1, URZ ;  /* 0x0000000109097890 */ /* 0x000fc8000fffe0ff */
[----:B------:R-:W-:-:S04]  /*4050*/  UISETP.NE.AND UP1, UPT, UR9, 0x4, UPT ;  /* 0x000000040900788c */ /* 0x000fc8000bf25270 */
[----:B------:R-:W-:Y:S02]  /*4060*/  USEL UR8, URZ, 0x1, UP1 ;  /* 0x00000001ff087887 */ /* 0x000fe40008800000 */
[----:B------:R-:W-:-:S04]  /*4070*/  USEL UR9, UR9, URZ, UP1 ;  /* 0x000000ff09097287 */ /* 0x000fc80008800000 */
[----:B------:R-:W-:Y:S01]  /*4080*/  ULEA UR9, UR9, UR5, 0x3 ;  /* 0x0000000509097291 */ /* 0x000fe2000f8e18ff */
[----:B------:R-:W-:-:S04]  /*4090*/  LOP3.LUT R2, R2, UR8, RZ, 0x3c, !PT ;  /* 0x0000000802027c12 */ /* 0x000fc8000f8e3cff */
[----:B------:R-:W-:Y:S01]  /*40a0*/  SHF.L.U32 R2, R2, 0x1f, RZ ;  /* 0x0000001f02027819 */ /* 0x000fe200000006ff */
[----:B-1----:R-:W-:-:S04]  /*40b0*/  IMAD.U32 R0, RZ, RZ, UR9 ;  /* 0x00000009ff007e24 */ /* 0x002fc8000f8e00ff */
[----:B------:R1:W2:Y:S03]  /*40c0*/  SYNCS.PHASECHK.TRANS64.TRYWAIT P0, [R0+URZ], R2 ;  /* 0x00000002000075a7 */ /* 0x0002a600080011ff */
[----:B--2---:R-:W-:Y:S05]  /*40d0*/  @!P0 NANOSLEEP.SYNCS 0x989680 ;  /* 0x009896800000895d */ /* 0x004fea0003900000 */
[----:B------:R-:W2:Y:S02]  /*40e0*/  @!P0 SYNCS.PHASECHK.TRANS64 P0, [R0+URZ], R2 ;  /* 0x00000002000085a7 */ /* 0x000ea400080010ff */
[----:B--2---:R-:W-:Y:S05]  /*40f0*/  @P0 BRA `(.L_x_79) ;  /* 0x0000000000200947 */ /* 0x004fea0003800000 */
.L_x_80:
[----:B--2---:R2:W4:Y:S02]  /*4100*/  SYNCS.PHASECHK.TRANS64.TRYWAIT P0, [R0+URZ], R2 ;  /* 0x00000002000075a7 */ /* 0x00452400080011ff */
[----:B----4-:R-:W-:Y:S05]  /*4110*/  @!P0 NANOSLEEP.SYNCS 0x989680 ;  /* 0x009896800000895d */ /* 0x010fea0003900000 */
[----:B------:R-:W4:Y:S02]  /*4120*/  @!P0 SYNCS.PHASECHK.TRANS64 P0, [R0+URZ], R2 ;  /* 0x00000002000085a7 */ /* 0x000f2400080010ff */
[----:B----4-:R-:W-:Y:S05]  /*4130*/  @!P0 BRA `(.L_x_80) ;  /* 0xfffffffc00f08947 */ /* 0x010fea000383ffff */
[----:B------:R-:W-:Y:S05]  /*4140*/  BRA `(.L_x_79) ;  /* 0x00000000000c7947 */ /* 0x000fea0003800000 */
.L_x_75:
[----:B------:R-:W-:-:S04]  /*4150*/  UIADD3 UR5, UPT, UPT, UR7, 0x110, URZ ;  /* 0x0000011007057890 */ /* 0x000fc8000fffe0ff */
[----:B------:R-:W-:-:S09]  /*4160*/  UPRMT UR5, UR4, 0x654, UR5 ;  /* 0x0000065404057896 */ /* 0x000fd20008000005 */
[----:B------:R-:W-:Y:S03]  /*4170*/  SYNCS.ARRIVE.TRANS64.RED.A1T0 RZ, [UR5], RZ ;  /* 0x000000ffffff79a7 */ /* 0x000fe60008100405 */
.L_x_79:
[----:B-12---:R-:W-:Y:S01]  /*4180*/  SHF.L.U32 R2, RZ, 0x1f, RZ ;  /* 0x0000001fff027819 */ /* 0x006fe200000006ff */
[----:B------:R-:W-:Y:S01]  /*4190*/  UIADD3 UR5, UPT, UPT, UR7, 0x110, URZ ;  /* 0x0000011007057890 */ /* 0x000fe2000fffe0ff */
[----:B------:R-:W-:Y:S02]  /*41a0*/  PLOP3.LUT P0, PT, PT, PT, UP0, 0x80, 0x8 ;  /* 0x000000000008781c */ /* 0x000fe40003f0f008 */
[----:B------:R-:W1:Y:S02]  /*41b0*/  SYNCS.PHASECHK.TRANS64.TRYWAIT P1, [UR7+0x110], R2 ;  /* 0x00011002ff0075a7 */ /* 0x000e640008021107 */
[----:B-1----:R-:W-:Y:S09]  /*41c0*/  @!P1 BRA `(.L_x_81) ;  /* 0x00000060000c9947 */ /* 0x002ff20003800000 */
.L_x_178:
[----:B------:R-:W-:Y:S01]  /*41d0*/  @!UP0 UPRMT UR5, UR4, 0x654, UR5 ;  /* 0x0000065404058896 */ /* 0x000fe20008000005 */
[----:B------:R-:W-:Y:S02]  /*41e0*/  UMOV UR8, 0xffff ;  /* 0x0000ffff00087882 */ /* 0x000fe40000000000 */
[----:B------:R-:W-:-:S06]  /*41f0*/  UMOV UR4, 0x1 ;  /* 0x0000000100047882 */ /* 0x000fcc0000000000 */
[----:B------:R-:W-:Y:S01]  /*4200*/  @!P0 SYNCS.ARRIVE.TRANS64.RED.A1T0 RZ, [UR5], RZ ;  /* 0x000000ffffff89a7 */ /* 0x000fe20008100405 */
[----:B------:R-:W-:Y:S01]  /*4210*/  NOP ;  /* 0x0000000000007918 */ /* 0x000fe20000000000 */
[----:B-1----:R-:W1:Y:S01]  /*4220*/  LDS R0, [UR6+0x14] ;  /* 0x00001406ff007984 */ /* 0x002e620008000800 */
[----:B------:R-:W-:-:S04]  /*4230*/  ULOP3.LUT UR5, UR21, 0xffff, URZ, 0xc0, !UPT ;  /* 0x0000ffff15057892 */ /* 0x000fc8000f8ec0ff */
[----:B------:R-:W-:-:S04]  /*4240*/  USHF.R.U32.HI UR5, URZ, 0x5, UR5 ;  /* 0x00000005ff057899 */ /* 0x000fc80008011605 */
[----:B------:R-:W-:Y:S02]  /*4250*/  USHF.L.U32 UR8, UR8, UR5, URZ ;  /* 0x0000000508087299 */ /* 0x000fe400080006ff */
[----:B------:R-:W-:-:S04]  /*4260*/  USHF.L.U32 UR4, UR4, UR5, URZ ;  /* 0x0000000504047299 */ /* 0x000fc800080006ff */
[----:B-1----:R-:W-:-:S04]  /*4270*/  LOP3.LUT R0, R0, UR8, RZ, 0xc0, !PT ;  /* 0x0000000800007c12 */ /* 0x002fc8000f8ec0ff */
[----:B------:R-:W-:-:S13]  /*4280*/  ISETP.NE.AND P0, PT, R0, UR8, PT ;  /* 0x0000000800007c0c */ /* 0x000fda000bf05270 */
[----:B------:R-:W-:Y:S05]  /*4290*/  @P0 BRA `(.L_x_82) ;  /* 0x0000000000580947 */ /* 0x000fea0003800000 */
[----:B------:R-:W1:Y:S02]  /*42a0*/  LDS R0, [UR6+0x18] ;  /* 0x00001806ff007984 */ /* 0x000e640008000800 */
[----:B-1----:R-:W-:-:S04]  /*42b0*/  LOP3.LUT R0, R0, UR4, RZ, 0xc0, !PT ;  /* 0x0000000400007c12 */ /* 0x002fc8000f8ec0ff */
[----:B------:R-:W-:-:S13]  /*42c0*/  ISETP.NE.AND P0, PT, R0, UR4, PT ;  /* 0x0000000400007c0c */ /* 0x000fda000bf05270 */
[----:B------:R-:W-:Y:S05]  /*42d0*/  @P0 BRA `(.L_x_83) ;  /* 0x00000000003c0947 */ /* 0x000fea0003800000 */
[----:B------:R-:W1:Y:S01]  /*42e0*/  S2R R2, SR_LANEID ;  /* 0x0000000000027919 */ /* 0x000e620000000000 */
[----:B------:R-:W-:Y:S01]  /*42f0*/  ULOP3.LUT UR8, URZ, UR8, URZ, 0x33, !UPT ;  /* 0x00000008ff087292 */ /* 0x000fe2000f8e33ff */
[----:B------:R-:W-:Y:S02]  /*4300*/  VOTEU.ANY UR7, UPT, PT ;  /* 0x0000000000077886 */ /* 0x000fe400038e0100 */
[----:B------:R-:W-:-:S03]  /*4310*/  UFLO.U32 UR7, UR7 ;  /* 0x00000007000772bd */ /* 0x000fc600080e0000 */
[----:B------:R-:W-:-:S04]  /*4320*/  IMAD.U32 R0, RZ, RZ, UR8 ;  /* 0x00000008ff007e24 */ /* 0x000fc8000f8e00ff */
[----:B------:R2:W4:Y:S02]  /*4330*/  REDUX UR5, R0 ;  /* 0x00000000000573c4 */ /* 0x0005240000000000 */
[----:B------:R1:W-:Y:S02]  /*4340*/  UTCATOMSWS.AND URZ, UR8 ;  /* 0x0000000800ff79e3 */ /* 0x0003e40008000000 */
[----:B-1----:R-:W-:Y:S02]  /*4350*/  ISETP.EQ.U32.AND P0, PT, R2, UR7, PT ;  /* 0x0000000702007c0c */ /* 0x002fe4000bf02070 */
[----:B--2---:R-:W-:Y:S02]  /*4360*/  LOP3.LUT R0, RZ, UR4, RZ, 0x33, !PT ;  /* 0x00000004ff007c12 */ /* 0x004fe4000f8e33ff */
[----:B----4-:R-:W-:Y:S02]  /*4370*/  MOV R2, UR5 ;  /* 0x0000000500027c02 */ /* 0x010fe40008000f00 */
[----:B------:R-:W1:Y:S07]  /*4380*/  REDUX UR4, R0 ;  /* 0x00000000000473c4 */ /* 0x000e6e0000000000 */
[----:B------:R2:W-:Y:S01]  /*4390*/  @P0 ATOMS.AND RZ, [UR6+0x14], R2 ;  /* 0x00001402ffff098c */ /* 0x0005e2000a800006 */
[----:B-1----:R-:W-:-:S05]  /*43a0*/  IMAD.U32 R0, RZ, RZ, UR4 ;  /* 0x00000004ff007e24 */ /* 0x002fca000f8e00ff */
[----:B------:R2:W-:Y:S01]  /*43b0*/  @P0 ATOMS.AND RZ, [UR6+0x18], R0 ;  /* 0x00001800ffff098c */ /* 0x0005e2000a800006 */
[----:B------:R-:W-:Y:S05]  /*43c0*/  BRA `(.L_x_84) ;  /* 0x0000000000147947 */ /* 0x000fea0003800000 */
.L_x_83:
[----:B------:R-:W-:Y:S02]  /*43d0*/  MOV R2, 0x43f0 ;  /* 0x000043f000027802 */ /* 0x000fe40000000f00 */
[----:B---3-5:R-:W-:Y:S05]  /*43e0*/  CALL.REL.NOINC `($__internal_0_$__cuda_sm10x_tcgen05_guardrail_trap_col_being_dealloced_not_returned_by_alloc) ;  /* 0x0000006000ec7944 */ /* 0x028fea0003c00000 */
[----:B------:R-:W-:Y:S05]  /*43f0*/  BRA `(.L_x_84) ;  /* 0x0000000000087947 */ /* 0x000fea0003800000 */
.L_x_82:
[----:B------:R-:W-:Y:S02]  /*4400*/  MOV R2, 0x4420 ;  /* 0x0000442000027802 */ /* 0x000fe40000000f00 */
[----:B---3-5:R-:W-:Y:S05]  /*4410*/  CALL.REL.NOINC `($__internal_2_$__cuda_sm10x_tcgen05_guardrail_trap_unallocated_columns_being_dealloced) ;  /* 0x0000006000f87944 */ /* 0x028fea0003c00000 */
.L_x_84:
[----:B------:R-:W-:Y:S01]  /*4420*/  NOP ;  /* 0x0000000000007918 */ /* 0x000fe20000000000 */
[----:B------:R-:W-:Y:S05]  /*4430*/  EXIT ;  /* 0x000000000000794d */ /* 0x000fea0003800000 */
.L_x_55:
[----:B------:R-:W-:-:S09]  /*4440*/  UISETP.NE.OR UP5, UPT, UR10, 0x3, !UP5 ;  /* 0x000000030a00788c */ /* 0x000fd2000efa5670 */
[----:B------:R-:W-:Y:S05]  /*4450*/  BRA.U UP5, `(.L_x_85) ;  /* 0x0000001105747547 */ /* 0x000fea000b800000 */
[----:B------:R-:W1:Y:S01]  /*4460*/  LDC R0, c[0x0][0xb30] ;  /* 0x0002cc00ff007b82 */ /* 0x000e620000000800 */
[----:B------:R-:W2:Y:S01]  /*4470*/  LDCU.64 UR8, c[0x0][0x888] ;  /* 0x00011100ff0877ac */ /* 0x000ea20008000a00 */
[----:B------:R-:W-:Y:S02]  /*4480*/  HFMA2 R27, -RZ, RZ, 0, 0 ;  /* 0x00000000ff1b7431 */ /* 0x000fe400000001ff */
[----:B------:R-:W-:Y:S01]  /*4490*/  IMAD.MOV.U32 R29, RZ, RZ, 0x1 ;  /* 0x00000001ff1d7424 */ /* 0x000fe200078e00ff */
[----:B------:R-:W-:Y:S01]  /*44a0*/  MOV R25, 0x2000 ;  /* 0x0000200000197802 */ /* 0x000fe20000000f00 */
[----:B------:R-:W3:Y:S01]  /*44b0*/  LDCU.64 UR4, c[0x0][0x890] ;  /* 0x00011200ff0477ac */ /* 0x000ee20008000a00 */
[----:B------:R-:W-:Y:S01]  /*44c0*/  IMAD.MOV.U32 R28, RZ, RZ, RZ ;  /* 0x000000ffff1c7224 */ /* 0x000fe200078e00ff */
[----:B------:R-:W4:Y:S01]  /*44d0*/  LDC R24, c[0x0][0x370] ;  /* 0x0000dc00ff187b82 */ /* 0x000f220000000800 */
[----:B------:R-:W-:Y:S01]  /*44e0*/  UMOV UR7, 0x400 ;  /* 0x0000040000077882 */ /* 0x000fe20000000000 */
[----:B------:R-:W-:-:S02]  /*44f0*/  UPLOP3.LUT UP1, UPT, UPT, UPT, UPT, 0x40, 0x4 ;  /* 0x000000000004789c */ /* 0x000fc40003f2e870 */
[----:B------:R-:W-:-:S04]  /*4500*/  ULEA UR7, UR37, UR7, 0x18 ;  /* 0x0000000725077291 */ /* 0x000fc8000f8ec0ff */
[----:B------:R-:W4:Y:S01]  /*4510*/  LDC R3, c[0x0][0xb0c] ;  /* 0x0002c300ff037b82 */ /* 0x000f220000000800 */
[----:B------:R-:W-:Y:S02]  /*4520*/  UIADD3 UR13, UPT, UPT, UR7, 0x58, URZ ;  /* 0x00000058070d7890 */ /* 0x000fe4000fffe0ff */
[----:B--2---:R-:W-:Y:S02]  /*4530*/  UISETP.NE.U32.AND UP3, UPT, UR8, URZ, UPT ;  /* 0x000000ff0800728c */ /* 0x004fe4000bf65070 */
[----:B------:R-:W-:Y:S02]  /*4540*/  UIADD3 UR41, UPT, UPT, UR7, 0x40, URZ ;  /* 0x0000004007297890 */ /* 0x000fe4000fffe0ff */
[----:B---3--:R-:W-:Y:S01]  /*4550*/  UISETP.NE.U32.AND UP4, UPT, UR4, URZ, UPT ;  /* 0x000000ff0400728c */ /* 0x008fe2000bf85070 */
[----:B------:R-:W2:Y:S01]  /*4560*/  LDC R18, c[0x0][0xb20] ;  /* 0x0002c800ff127b82 */ /* 0x000ea20000000800 */
[----:B-1----:R-:W-:Y:S01]  /*4570*/  ISETP.NE.AND P1, PT, R0, 0x1, PT ;  /* 0x000000010000780c */ /* 0x002fe20003f25270 */
[----:B------:R-:W-:-:S02]  /*4580*/  UISETP.NE.AND.EX UP3, UPT, UR9, URZ, UPT, UP3 ;  /* 0x000000ff0900728c */ /* 0x000fc4000bf65330 */
[----:B------:R-:W-:Y:S02]  /*4590*/  UIADD3 UR33, UPT, UPT, UR7, 0x48, URZ ;  /* 0x0000004807217890 */ /* 0x000fe4000fffe0ff */
[----:B------:R-:W-:Y:S02]  /*45a0*/  UIADD3 UR25, UPT, UPT, UR7, 0x50, URZ ;  /* 0x0000005007197890 */ /* 0x000fe4000fffe0ff */
[----:B------:R-:W1:Y:S01]  /*45b0*/  LDC.64 R30, c[0x0][0x348] ;  /* 0x0000d200ff1e7b82 */ /* 0x000e620000000a00 */
[----:B------:R-:W-:Y:S02]  /*45c0*/  UPRMT UR13, UR37, 0x654, UR13 ;  /* 0x00000654250d7896 */ /* 0x000fe4000800000d */
[----:B------:R-:W-:-:S05]  /*45d0*/  UISETP.NE.AND.EX UP4, UPT, UR5, URZ, UPT, UP4 ;  /* 0x000000ff0500728c */ /* 0x000fca000bf85340 */
[----:B------:R-:W3:Y:S08]  /*45e0*/  LDC.64 R16, c[0x0][0xb10] ;  /* 0x0002c400ff107b82 */ /* 0x000ef00000000a00 */
[----:B------:R-:W1:Y:S08]  /*45f0*/  LDC.64 R6, c[0x0][0xb18] ;  /* 0x0002c600ff067b82 */ /* 0x000e700000000a00 */
[----:B------:R-:W1:Y:S08]  /*4600*/  LDC.64 R4, c[0x0][0xb28] ;  /* 0x0002ca00ff047b82 */ /* 0x000e700000000a00 */
[----:B--2-4-:R-:W1:Y:S02]  /*4610*/  LDC R19, c[0x0][0x374] ;  /* 0x0000dd00ff137b82 */ /* 0x014e640000000800 */
.L_x_96:
[C---:B------:R-:W-:Y:S02]  /*4620*/  LEA R0, R28.reuse, UR7, 0x3 ;  /* 0x000000071c007c11 */ /* 0x040fe4000f8e18ff */
[----:B------:R-:W-:Y:S02]  /*4630*/  SHF.L.U32 R2, R27, 0x1f, RZ ;  /* 0x0000001f1b027819 */ /* 0x000fe400000006ff */
[----:B------:R-:W-:Y:S02]  /*4640*/  LEA R20, R28, UR7, 0x4 ;  /* 0x000000071c147c11 */ /* 0x000fe4000f8e20ff */
[----:B--2---:R-:W2:Y:S02]  /*4650*/  SYNCS.PHASECHK.TRANS64.TRYWAIT P0, [R0+URZ+0x90], R2 ;  /* 0x00009002000075a7 */ /* 0x004ea400080011ff */
[----:B--2---:R-:W-:Y:S05]  /*4660*/  @!P0 BRA `(.L_x_86) ;  /* 0x0000005800fc8947 */ /* 0x004fea0003800000 */
.L_x_179:
[----:B------:R-:W-:Y:S01]  /*4670*/  ISETP.GE.AND P0, PT, R40, 0x1, PT ;  /* 0x000000012800780c */ /* 0x000fe20003f06270 */
[----:B------:R-:W4:Y:S01]  /*4680*/  LDS.128 R20, [R20+0x120] ;  /* 0x0001200014147984 */ /* 0x000f220000000c00 */
[----:B--2---:R-:W-:Y:S01]  /*4690*/  VIADD R0, R0, 0xa0 ;  /* 0x000000a000007836 */ /* 0x004fe20000000000 */
[----:B------:R-:W-:Y:S01]  /*46a0*/  @!PT LDS RZ, [RZ] ;  /* 0x00000000fffff984 */ /* 0x000fe20000000800 */
[----:B------:R-:W-:Y:S01]  /*46b0*/  @!PT LDS RZ, [RZ] ;  /* 0x00000000fffff984 */ /* 0x000fe20000000800 */
[----:B------:R-:W-:Y:S01]  /*46c0*/  @!PT LDS RZ, [RZ] ;  /* 0x00000000fffff984 */ /* 0x000fe20000000800 */
[----:B------:R-:W-:Y:S01]  /*46d0*/  @!PT LDS RZ, [RZ] ;  /* 0x00000000fffff984 */ /* 0x000fe20000000800 */
[----:B------:R2:W-:Y:S06]  /*46e0*/  MEMBAR.ALL.CTA ;  /* 0x0000000000007992 */ /* 0x0005ec0000008000 */
[----:B--2---:R-:W2:Y:S01]  /*46f0*/  FENCE.VIEW.ASYNC.S ;  /* 0x00000000000073c6 */ /* 0x004ea20000000000 */
[----:B------:R-:W-:Y:S04]  /*4700*/  PRMT R0, RZ, 0x654, R0 ;  /* 0x00000654ff007816 */ /* 0x000fe80000000000 */
[----:B--2---:R2:W-:Y:S01]  /*4710*/  SYNCS.ARRIVE.TRANS64.RED.A1T0 RZ, [R0+URZ], RZ ;  /* 0x000000ff00ff79a7 */ /* 0x0045e200081004ff */
[----:B----4-:R-:W-:Y:S11]  /*4720*/  LOP3.LUT P3, RZ, R22, 0x1, RZ, 0xc0, !PT ;  /* 0x0000000116ff7812 */ /* 0x010ff6000786c0ff */
[----:B------:R-:W-:Y:S02]  /*4730*/  @!UPT UIADD3 URZ, UPT, UPT, URZ, URZ, URZ ;  /* 0x000000fffffff290 */ /* 0x000fe4000fffe0ff */
[----:B------:R-:W-:Y:S02]  /*4740*/  @P3 MOV R11, R20 ;  /* 0x00000014000b3202 */ /* 0x000fe40000000f00 */
[----:B------:R-:W-:Y:S01]  /*4750*/  @P3 LOP3.LUT R10, R21, 0xffff, RZ, 0xc0, !PT ;  /* 0x0000ffff150a3812 */ /* 0x000fe200078ec0ff */
[----:B--2---:R-:W-:Y:S06]  /*4760*/  @!P0 BRA `(.L_x_87) ;  /* 0x0000000000a48947 */ /* 0x004fec0003800000 */
[-C--:B-1----:R-:W-:Y:S01]  /*4770*/  IMAD.HI.U32 R0, R19, R7.reuse, RZ ;  /* 0x0000000713007227 */ /* 0x082fe200078e00ff */
[----:B------:R-:W-:Y:S02]  /*4780*/  ISETP.NE.AND P0, PT, R6, 0x1, PT ;  /* 0x000000010600780c */ /* 0x000fe40003f05270 */
[----:B------:R-:W-:Y:S01]  /*4790*/  ISETP.NE.AND P2, PT, R40, 0x1, PT ;  /* 0x000000012800780c */ /* 0x000fe20003f45270 */
[----:B---3--:R-:W-:Y:S01]  /*47a0*/  IMAD.HI.U32 R9, R24, R16, RZ ;  /* 0x0000001018097227 */ /* 0x008fe200078e00ff */
[----:B------:R-:W-:Y:S02]  /*47b0*/  SHF.R.U32.HI R0, RZ, R18, R0 ;  /* 0x00000012ff007219 */ /* 0x000fe40000011600 */
[----:B------:R-:W-:Y:S01]  /*47c0*/  ISETP.NE.AND P4, PT, R3, 0x1, PT ;  /* 0x000000010300780c */ /* 0x000fe20003f85270 */
[----:B------:R-:W-:Y:S01]  /*47d0*/  IMAD.HI.U32 R13, R10, R7, RZ ;  /* 0x000000070a0d7227 */ /* 0x000fe200078e00ff */
[----:B------:R-:W-:Y:S02]  /*47e0*/  SHF.R.U32.HI R9, RZ, R17, R9 ;  /* 0x00000011ff097219 */ /* 0x000fe40000011609 */
[----:B------:R-:W-:Y:S01]  /*47f0*/  SEL R0, R19, R0, !P0 ;  /* 0x0000000013007207 */ /* 0x000fe20004000000 */
[----:B------:R-:W-:Y:S01]  /*4800*/  IMAD.HI.U32 R12, R11, R16, RZ ;  /* 0x000000100b0c7227 */ /* 0x000fe200078e00ff */
[----:B------:R-:W-:Y:S03]  /*4810*/  SEL R9, R24, R9, !P4 ;  /* 0x0000000918097207 */ /* 0x000fe60006000000 */
[-C--:B------:R-:W-:Y:S01]  /*4820*/  IMAD.HI.U32 R8, R0, R4.reuse, RZ ;  /* 0x0000000400087227 */ /* 0x080fe200078e00ff */
[----:B------:R-:W-:Y:S03]  /*4830*/  SHF.R.U32.HI R12, RZ, R17, R12 ;  /* 0x00000011ff0c7219 */ /* 0x000fe6000001160c */
[----:B------:R-:W-:Y:S01]  /*4840*/  IMAD.HI.U32 R2, R9, R4, RZ ;  /* 0x0000000409027227 */ /* 0x000fe200078e00ff */
[-C--:B------:R-:W-:Y:S02]  /*4850*/  @P2 SHF.R.U32.HI R0, RZ, R5.reuse, R8 ;  /* 0x00000005ff002219 */ /* 0x080fe40000011608 */
[----:B------:R-:W-:Y:S02]  /*4860*/  SHF.R.U32.HI R8, RZ, R18, R13 ;  /* 0x00000012ff087219 */ /* 0x000fe4000001160d */
[----:B------:R-:W-:Y:S01]  /*4870*/  @P2 SHF.R.U32.HI R9, RZ, R5, R2 ;  /* 0x00000005ff092219 */ /* 0x000fe20000011602 */
[----:B------:R-:W-:Y:S01]  /*4880*/  IMAD R0, R40, R0, RZ ;  /* 0x0000000028007224 */ /* 0x000fe200078e02ff */
[----:B------:R-:W-:Y:S02]  /*4890*/  SEL R8, R10, R8, !P0 ;  /* 0x000000080a087207 */ /* 0x000fe40004000000 */
[----:B------:R-:W-:Y:S01]  /*48a0*/  SEL R2, R11, R12, !P4 ;  /* 0x0000000c0b027207 */ /* 0x000fe20006000000 */
[----:B------:R-:W-:Y:S01]  /*48b0*/  IMAD R12, R40, R9, RZ ;  /* 0x00000009280c7224 */ /* 0x000fe200078e02ff */
[C---:B------:R-:W-:Y:S01]  /*48c0*/  ISETP.GE.AND P0, PT, R8.reuse, R0, PT ;  /* 0x000000000800720c */ /* 0x040fe20003f06270 */
[----:B------:R-:W-:Y:S03]  /*48d0*/  IMAD.HI.U32 R0, R8, R4, RZ ;  /* 0x0000000408007227 */ /* 0x000fe600078e00ff */
[----:B------:R-:W-:Y:S02]  /*48e0*/  ISETP.GE.OR P0, PT, R2, R12, P0 ;  /* 0x0000000c0200720c */ /* 0x000fe40000706670 */
[-C--:B------:R-:W-:Y:S04]  /*48f0*/  SHF.R.U32.HI R0, RZ, R5.reuse, R0 ;  /* 0x00000005ff007219 */ /* 0x080fe80000011600 */
[----:B------:R-:W-:Y:S05]  /*4900*/  SEL R13, R8, R0, !P2 ;  /* 0x00000000080d7207 */ /* 0x000fea0005000000 */
[----:B------:R-:W-:Y:S02]  /*4910*/  IMAD.MOV R12, RZ, RZ, -R13 ;  /* 0x000000ffff0c7224 */ /* 0x000fe400078e0a0d */
[----:B------:R-:W-:Y:S04]  /*4920*/  @!P0 IMAD.HI.U32 R0, R2, R4, RZ ;  /* 0x0000000402008227 */ /* 0x000fe800078e00ff */
[----:B------:R-:W-:Y:S01]  /*4930*/  IMAD R12, R40, R12, R8 ;  /* 0x0000000c280c7224 */ /* 0x000fe200078e0208 */
[----:B------:R-:W-:Y:S04]  /*4940*/  @!P0 SHF.R.U32.HI R0, RZ, R5, R0 ;  /* 0x00000005ff008219 */ /* 0x000fe80000011600 */
[----:B------:R-:W-:Y:S04]  /*4950*/  @!P0 SEL R0, R2, R0, !P2 ;  /* 0x0000000002008207 */ /* 0x000fe80005000000 */
[----:B------:R-:W-:Y:S01]  /*4960*/  @!P0 IADD3 R13, PT, PT, R13, -R0, RZ ;  /* 0x800000000d0d8210 */ /* 0x000fe20007ffe0ff */
[----:B------:R-:W-:Y:S01]  /*4970*/  @!P0 IMAD R0, R9, R12, R0 ;  /* 0x0000000c09008224 */ /* 0x000fe200078e0200 */
[----:B------:R-:W-:Y:S01]  /*4980*/  IADD3 R9, PT, PT, -R8, RZ, RZ ;  /* 0x000000ff08097210 */ /* 0x000fe20007ffe1ff */
[--C-:B------:R-:W-:Y:S02]  /*4990*/  IMAD.MOV R12, RZ, RZ, -R2.reuse ;  /* 0x000000ffff0c7224 */ /* 0x100fe400078e0a02 */
[----:B------:R-:W-:Y:S02]  /*49a0*/  @!P0 IMAD R8, R13, R40, R2 ;  /* 0x000000280d088224 */ /* 0x000fe400078e0202 */
[----:B------:R-:W-:Y:S02]  /*49b0*/  @!P0 IMAD.MOV.U32 R2, RZ, RZ, R0 ;  /* 0x000000ffff028224 */ /* 0x000fe400078e0000 */
[----:B------:R-:W-:Y:S02]  /*49c0*/  IMAD R11, R3, R12, R11 ;  /* 0x0000000c030b7224 */ /* 0x000fe400078e020b */
[----:B------:R-:W-:Y:S02]  /*49d0*/  IMAD R10, R6, R9, R10 ;  /* 0x00000009060a7224 */ /* 0x000fe400078e020a */
[----:B------:R-:W-:Y:S02]  /*49e0*/  IMAD R11, R2, R3, R11 ;  /* 0x00000003020b7224 */ /* 0x000fe400078e020b */
[----:B------:R-:W-:Y:S02]  /*49f0*/  IMAD R10, R8, R6, R10 ;  /* 0x00000006080a7224 */ /* 0x000fe400078e020a */
.L_x_87:
[----:B------:R-:W-:Y:S05]  /*4a00*/  BRA.U UP1, `(.L_x_88) ;  /* 0x0000000101107547 */ /* 0x000fea000b800000 */
[----:B------:R-:W-:Y:S04]  /*4a10*/  MOV R2, UR6 ;  /* 0x0000000600027c02 */ /* 0x000fe80008000f00 */
[----:B------:R-:W-:Y:S04]  /*4a20*/  SHF.L.U32 R2, R2, 0x1f, RZ ;  /* 0x0000001f02027819 */ /* 0x000fe800000006ff */
[----:B------:R-:W2:Y:S02]  /*4a30*/  SYNCS.PHASECHK.TRANS64.TRYWAIT P0, [UR7+0x88], R2 ;  /* 0x00008802ff0075a7 */ /* 0x000ea40008001107 */
[----:B--2---:R-:W-:Y:S05]  /*4a40*/  @!P0 BRA `(.L_x_89) ;  /* 0x0000005800188947 */ /* 0x004fea0003800000 */
.L_x_88:
[----:B------:R-:W-:Y:S02]  /*4a50*/  R2UR UR42, R15 ;  /* 0x000000000f2a72ca */ /* 0x000fe400000e0000 */
[----:B------:R-:W-:Y:S02]  /*4a60*/  R2UR UR43, R14 ;  /* 0x000000000e2b72ca */ /* 0x000fe400000e0000 */
[----:B------:R-:W-:Y:S02]  /*4a70*/  ISETP.NE.U32.AND P2, PT, RZ, UR4, PT ;  /* 0x00000004ff007c0c */ /* 0x000fe4000bf45070 */
[----:B------:R-:W-:Y:S02]  /*4a80*/  SHF.L.U32 R14, R29, 0x1f, RZ ;  /* 0x0000001f1d0e7819 */ /* 0x000fe400000006ff */
[----:B------:R-:W-:Y:S05]  /*4a90*/  ISETP.NE.AND.EX P2, PT, RZ, UR5, PT, P2 ;  /* 0x00000005ff007c0c */ /* 0x000fea000bf45320 */
[----:B------:R-:W-:Y:S02]  /*4aa0*/  USHF.L.U32 UR42, UR42, 0x8, URZ ;  /* 0x000000082a2a7899 */ /* 0x000fe400080006ff */
[----:B------:R-:W-:Y:S01]  /*4ab0*/  USHF.L.U32 UR43, UR43, 0x6, URZ ;  /* 0x000000062b2b7899 */ /* 0x000fe200080006ff */
[----:B------:R-:W-:Y:S11]  /*4ac0*/  BRA.U !UP4, `(.L_x_90) ;  /* 0x000000010c347547 */ /* 0x000ff6000b800000 */
[----:B------:R-:W-:Y:S01]  /*4ad0*/  UPLOP3.LUT UP0, UPT, UPT, UPT, UP3, 0x80, 0x8 ;  /* 0x000000000008789c */ /* 0x000fe20003f0f030 */
[----:B--2---:R-:W-:Y:S02]  /*4ae0*/  HFMA2 R0, -RZ, RZ, 0, 5.9604644775390625e-08 ;  /* 0x00000001ff007431 */ /* 0x004fe400000001ff */
[----:B------:R-:W-:Y:S03]  /*4af0*/  IMAD.MOV.U32 R92, RZ, RZ, 0x1 ;  /* 0x00000001ff5c7424 */ /* 0x000fe600078e00ff */
[----:B------:R-:W-:Y:S05]  /*4b00*/  PLOP3.LUT P0, PT, PT, PT, UP0, 0x80, 0x8 ;  /* 0x000000000008781c */ /* 0x000fea0003f0f008 */
[----:B------:R-:W2:Y:S01]  /*4b10*/  @UP0 LDCU.64 UR10, c[0x0][0x888] ;  /* 0x00011100ff0a07ac */ /* 0x000ea20008000a00 */
[----:B------:R-:W-:Y:S07]  /*4b20*/  @UP0 UIMAD UR8, UR36, UR4, URZ ;  /* 0x00000004240802a4 */ /* 0x000fee000f8e02ff */
[----:B------:R-:W-:Y:S01]  /*4b30*/  @!P0 PRMT R92, R0, 0x7610, R92 ;  /* 0x00007610005c8816 */ /* 0x000fe2000000005c */
[----:B--2---:R-:W-:Y:S03]  /*4b40*/  @UP0 UIMAD.WIDE UR10, UR8, 0x4, UR10 ;  /* 0x00000004080a08a5 */ /* 0x004fe6000f8e020a */
[----:B------:R-:W2:Y:S03]  /*4b50*/  @!UP0 LDCU UR8, c[0x0][0x880] ;  /* 0x00011000ff0887ac */ /* 0x000ea60008000800 */
[----:B------:R-:W-:Y:S01]  /*4b60*/  IMAD.U32 R8, RZ, RZ, UR10 ;  /* 0x0000000aff087e24 */ /* 0x000fe2000f8e00ff */
[----:B------:R-:W-:Y:S05]  /*4b70*/  MOV R9, UR11 ;  /* 0x0000000b00097c02 */ /* 0x000fea0008000f00 */
[----:B-----5:R4:W5:Y:S02]  /*4b80*/  @P0 LDG.E R49, desc[UR46][R8.64] ;  /* 0x0000002e08310981 */ /* 0x020964000c1e1900 */
[----:B--2-4-:R-:W-:Y:S07]  /*4b90*/  @!P0 IMAD.U32 R49, RZ, RZ, UR8 ;  /* 0x00000008ff318e24 */ /* 0x014fee000f8e00ff */
.L_x_90:
[----:B-----5:R-:W-:Y:S01]  /*4ba0*/  @!P2 FSETP.EQ.AND P0, PT, R49, RZ, PT ;  /* 0x000000ff3100a20b */ /* 0x020fe20003f02000 */
[----:B------:R-:W-:Y:S01]  /*4bb0*/  @!UPT UIADD3 URZ, UPT, UPT, URZ, URZ, URZ ;  /* 0x000000fffffff290 */ /* 0x000fe2000fffe0ff */
[----:B------:R-:W-:Y:S11]  /*4bc0*/  @!P2 BRA `(.L_x_91) ;  /* 0x000000000014a947 */ /* 0x000ff60003800000 */
[----:B------:R-:W-:Y:S02]  /*4bd0*/  LOP3.LUT P2, RZ, R92, 0xff, RZ, 0xc0, !PT ;  /* 0x000000ff5cff7812 */ /* 0x000fe4000784c0ff */
[----:B------:R-:W-:Y:S04]  /*4be0*/  PLOP3.LUT P0, PT, PT, PT, UP0, 0x80, 0x8 ;  /* 0x000000000008781c */ /* 0x000fe80003f0f008 */
[----:B------:R-:W-:Y:S07]  /*4bf0*/  PLOP3.LUT P0, PT, P0, PT, PT, 0x8, 0x80 ;  /* 0x000000000080781c */ /* 0x000fee000070e170 */
[----:B------:R-:W-:Y:S11]  /*4c00*/  @P2 FSETP.EQ.AND P0, PT, R49, RZ, PT ;  /* 0x000000ff3100220b */ /* 0x000ff60003f02000 */
[----:B------:R-:W-:Y:S02]  /*4c10*/  @!UPT UIADD3 URZ, UPT, UPT, URZ, URZ, URZ ;  /* 0x000000fffffff290 */ /* 0x000fe4000fffe0ff */
.L_x_91:
[----:B------:R-:W4:Y:S01]  /*4c20*/  SYNCS.PHASECHK.TRANS64.TRYWAIT P2, [UR7+0x60], R14 ;  /* 0x0000600eff0075a7 */ /* 0x000f220008041107 */
[----:B------:R-:W-:Y:S04]  /*4c30*/  ELECT P4, URZ, PT ;  /* 0x0000000000ff782f */ /* 0x000fe80003880000 */
[----:B------:R-:W-:Y:S11]  /*4c40*/  PLOP3.LUT P4, PT, P0, P4, PT, 0xf2, 0x2f ;  /* 0x00000000002f781c */ /* 0x000ff60000789e72 */
[----:B------:R-:W-:Y:S02]  /*4c50*/  @!UPT UIADD3 URZ, UPT, UPT, URZ, URZ, URZ ;  /* 0x000000fffffff290 */ /* 0x000fe4000fffe0ff */
[----:B-1----:R-:W-:Y:S05]  /*4c60*/  @!P4 IADD3 R8, P0, PT, R30, 0x580, RZ ;  /* 0x000005801e08c810 */ /* 0x002fea0007f1e0ff */
[----:B--2---:R-:W-:Y:S01]  /*4c70*/  @!P4 IMAD.X R2, RZ, RZ, R31, P0 ;  /* 0x000000ffff02c224 */ /* 0x004fe200000e061f */
[----:B----4-:R-:W-:Y:S07]  /*4c80*/  @!P2 BRA `(.L_x_92) ;  /* 0x0000005400a0a947 */ /* 0x010fee0003800000 */
.L_x_182:
[----:B------:R-:W-:Y:S01]  /*4c90*/  @!P4 R2UR UR9, R8 ;  /* 0x000000000809c2ca */ /* 0x000fe200000e0000 */
[----:B------:R-:W-:Y:S01]  /*4ca0*/  VOTEU.ALL UP1, P4 ;  /* 0x0000000000ff7886 */ /* 0x000fe20002020000 */
[----:B------:R-:W-:Y:S01]  /*4cb0*/  @!P4 R2UR UR8, R2 ;  /* 0x000000000208c2ca */ /* 0x000fe200000e0000 */
[----:B------:R-:W-:Y:S01]  /*4cc0*/  VOTEU.ALL UP2, P4 ;  /* 0x0000000000ff7886 */ /* 0x000fe20002040000 */
[----:B------:R-:W-:Y:S01]  /*4cd0*/  UMOV UR16, 0x0 ;  /* 0x0000000000107882 */ /* 0x000fe20000000000 */
[----:B------:R-:W-:Y:S01]  /*4ce0*/  UMOV UR17, 0x10000000 ;  /* 0x1000000000117882 */ /* 0x000fe20000000000 */
[----:B------:R-:W-:Y:S01]  /*4cf0*/  @!UP1 UIADD3 UR40, UPT, UPT, UR7, 0x200, URZ ;  /* 0x0000020007289890 */ /* 0x000fe2000fffe0ff */
[----:B-1----:R-:W-:Y:S01]  /*4d00*/  @!P4 IMAD.MOV.U32 R0, RZ, RZ, 0x2000 ;  /* 0x00002000ff00c424 */ /* 0x002fe200078e00ff */
[----:B------:R-:W-:Y:S01]  /*4d10*/  UMOV UR44, UR36 ;  /* 0x00000024002c7c82 */ /* 0x000fe20008000000 */
[----:B------:R-:W-:Y:S01]  /*4d20*/  @!UP1 UIADD3 UR10, UPT, UPT, UR42, 0x80, URZ ;  /* 0x000000802a0a9890 */ /* 0x000fe2000fffe0ff */
[----:B------:R-:W-:Y:S01]  /*4d30*/  UMOV UR11, UR43 ;  /* 0x0000002b000b7c82 */ /* 0x000fe20008000000 */
[----:B------:R-:W-:Y:S02]  /*4d40*/  UMOV UR12, UR36 ;  /* 0x00000024000c7c82 */ /* 0x000fe40008000000 */
[----:B------:R-:W-:Y:S01]  /*4d50*/  IMAD.U32 R8, RZ, RZ, UR9 ;  /* 0x00000009ff087e24 */ /* 0x000fe2000f8e00ff */
[----:B------:R-:W-:Y:S01]  /*4d60*/  UMOV UR9, UR41 ;  /* 0x0000002900097c82 */ /* 0x000fe20008000000 */
[----:B------:R-:W-:Y:S01]  /*4d70*/  IMAD.U32 R9, RZ, RZ, UR8 ;  /* 0x00000008ff097e24 */ /* 0x000fe2000f8e00ff */
[----:B------:R-:W-:Y:S02]  /*4d80*/  @!UP1 UIADD3 UR8, UPT, UPT, UR7, 0x1200, URZ ;  /* 0x0000120007089890 */ /* 0x000fe4000fffe0ff */
[----:B------:R-:W-:Y:S01]  /*4d90*/  @!P4 R2UR UR18, R8 ;  /* 0x000000000812c2ca */ /* 0x000fe200000e0000 */
[----:B------:R-:W-:Y:S01]  /*4da0*/  VOTEU.ALL UP1, P4 ;  /* 0x0000000000ff7886 */ /* 0x000fe20002020000 */
[----:B------:R-:W-:Y:S01]  /*4db0*/  @!P4 R2UR UR19, R9 ;  /* 0x000000000913c2ca */ /* 0x000fe200000e0000 */
[----:B------:R-:W-:Y:S01]  /*4dc0*/  UPRMT UR14, UR37, 0x654, UR41 ;  /* 0x00000654250e7896 */ /* 0x000fe20008000029 */
[----:B------:R-:W-:Y:S05]  /*4dd0*/  @!P4 IADD3 R8, P0, PT, R30, 0x580, RZ ;  /* 0x000005801e08c810 */ /* 0x000fea0007f1e0ff */
[----:B------:R-:W-:Y:S06]  /*4de0*/  @!P4 IMAD.X R2, RZ, RZ, R31, P0 ;  /* 0x000000ffff02c224 */ /* 0x000fec00000e061f */
[----:B------:R1:W-:Y:S01]  /*4df0*/  @!UP2 UTMALDG.3D [UR40], [UR18], desc[UR16] ;  /* 0x000010281200a5b4 */ /* 0x0003e20008011000 */
[----:B------:R1:W-:Y:S01]  /*4e00*/  @!UP1 UTMALDG.3D [UR8], [UR18], desc[UR16] ;  /* 0x00001008120095b4 */ /* 0x0003e20008011000 */
[----:B------:R1:W-:Y:S01]  /*4e10*/  @!P4 SYNCS.ARRIVE.TRANS64.RED.A0TR RZ, [UR7+0x40], R0 ;  /* 0x00004000ffffc9a7 */ /* 0x0003e20008300407 */
[----:B------:R-:W-:Y:S01]  /*4e20*/  SYNCS.ARRIVE.TRANS64.RED.A1T0 RZ, [UR14], RZ ;  /* 0x000000ffffff79a7 */ /* 0x000fe2000810040e */
[----:B------:R-:W2:Y:S02]  /*4e30*/  SYNCS.PHASECHK.TRANS64.TRYWAIT P2, [UR7+0x68], R14 ;  /* 0x0000680eff0075a7 */ /* 0x000ea40008041107 */
[----:B-12---:R-:W-:Y:S05]  /*4e40*/  @!P2 BRA `(.L_x_93) ;  /* 0x000000540048a947 */ /* 0x006fea0003800000 */
.L_x_184:
        /* <DEDUP_REMOVED lines=8> */
[----:B------:R-:W-:Y:S01]  /*4ed0*/  @!UP1 UIADD3 UR32, UPT, UPT, UR7, 0x2200, URZ ;  /* 0x0000220007209890 */ /* 0x000fe2000fffe0ff */
[----:B------:R-:W-:Y:S01]  /*4ee0*/  UMOV UR35, UR43 ;  /* 0x0000002b00237c82 */ /* 0x000fe20008000000 */
[----:B------:R-:W-:Y:S03]  /*4ef0*/  @!UP1 UIADD3 UR10, UPT, UPT, UR42, 0xa0, URZ ;  /* 0x000000a02a0a9890 */ /* 0x000fe6000fffe0ff */
[----:B------:R-:W-:Y:S01]  /*4f00*/  IMAD.U32 R8, RZ, RZ, UR9 ;  /* 0x00000009ff087e24 */ /* 0x000fe2000f8e00ff */
[----:B------:R-:W-:Y:S01]  /*4f10*/  UMOV UR9, UR33 ;  /* 0x0000002100097c82 */ /* 0x000fe20008000000 */
[----:B------:R-:W-:Y:S01]  /*4f20*/  IMAD.U32 R9, RZ, RZ, UR8 ;  /* 0x00000008ff097e24 */ /* 0x000fe2000f8e00ff */
[----:B------:R-:W-:Y:S02]  /*4f30*/  @!UP1 UIADD3 UR8, UPT, UPT, UR7, 0x3200, URZ ;  /* 0x0000320007089890 */ /* 0x000fe4000fffe0ff */
[----:B------:R-:W-:Y:S01]  /*4f40*/  @!P4 R2UR UR18, R8 ;  /* 0x000000000812c2ca */ /* 0x000fe200000e0000 */
[----:B------:R-:W-:Y:S01]  /*4f50*/  VOTEU.ALL UP1, P4 ;  /* 0x0000000000ff7886 */ /* 0x000fe20002020000 */
[----:B------:R-:W-:Y:S01]  /*4f60*/  @!P4 R2UR UR19, R9 ;  /* 0x000000000913c2ca */ /* 0x000fe200000e0000 */
[----:B------:R-:W-:Y:S01]  /*4f70*/  UMOV UR11, UR43 ;  /* 0x0000002b000b7c82 */ /* 0x000fe20008000000 */
[----:B------:R-:W-:Y:S01]  /*4f80*/  UMOV UR12, UR36 ;  /* 0x00000024000c7c82 */ /* 0x000fe20008000000 */
[----:B------:R-:W-:Y:S01]  /*4f90*/  UPRMT UR14, UR37, 0x654, UR33 ;  /* 0x00000654250e7896 */ /* 0x000fe20008000021 */
[----:B------:R-:W-:Y:S05]  /*4fa0*/  @!P4 IADD3 R8, P0, PT, R30, 0x580, RZ ;  /* 0x000005801e08c810 */ /* 0x000fea0007f1e0ff */
[----:B------:R-:W-:Y:S04]  /*4fb0*/  @!P4 IMAD.X R2, RZ, RZ, R31, P0 ;  /* 0x000000ffff02c224 */ /* 0x000fe800000e061f */
[----:B------:R1:W-:Y:S01]  /*4fc0*/  @!UP2 UTMALDG.3D [UR32], [UR18], desc[UR16] ;  /* 0x000010201200a5b4 */ /* 0x0003e20008011000 */
[----:B------:R1:W-:Y:S01]  /*4fd0*/  @!UP1 UTMALDG.3D [UR8], [UR18], desc[UR16] ;  /* 0x00001008120095b4 */ /* 0x0003e20008011000 */
[----:B------:R1:W-:Y:S01]  /*4fe0*/  @!P4 SYNCS.ARRIVE.TRANS64.RED.A0TR RZ, [UR7+0x48], R0 ;  /* 0x00004800ffffc9a7 */ /* 0x0003e20008300407 */
[----:B------:R-:W-:Y:S01]  /*4ff0*/  SYNCS.ARRIVE.TRANS64.RED.A1T0 RZ, [UR14], RZ ;  /* 0x000000ffffff79a7 */ /* 0x000fe2000810040e */
[----:B------:R-:W2:Y:S02]  /*5000*/  SYNCS.PHASECHK.TRANS64.TRYWAIT P2, [UR7+0x70], R14 ;  /* 0x0000700eff0075a7 */ /* 0x000ea40008041107 */
[----:B-12---:R-:W-:Y:S05]  /*5010*/  @!P2 BRA `(.L_x_94) ;  /* 0x0000005000eca947 */ /* 0x006fea0003800000 */
.L_x_186:
[----:B------:R-:W2:Y:S01]  /*5020*/  LDC.64 R12, c[0x0][0xb18] ;  /* 0x0002c600ff0c7b82 */ /* 0x000ea20000000a00 */
[----:B------:R-:W-:Y:S01]  /*5030*/  @!P4 R2UR UR8, R2 ;  /* 0x000000000208c2ca */ /* 0x000fe200000e0000 */
[----:B------:R-:W-:Y:S01]  /*5040*/  VOTEU.ALL UP1, P4 ;  /* 0x0000000000ff7886 */ /* 0x000fe20002020000 */
[----:B------:R-:W-:Y:S01]  /*5050*/  @!P4 R2UR UR9, R8 ;  /* 0x000000000809c2ca */ /* 0x000fe200000e0000 */
[----:B------:R-:W-:Y:S01]  /*5060*/  VOTEU.ALL UP2, P4 ;  /* 0x0000000000ff7886 */ /* 0x000fe20002040000 */
[----:B------:R-:W-:Y:S03]  /*5070*/  UMOV UR16, 0x0 ;  /* 0x0000000000107882 */ /* 0x000fe60000000000 */
[----:B------:R-:W4:Y:S01]  /*5080*/  @!P1 LDC R2, c[0x0][0xb0c] ;  /* 0x0002c300ff029b82 */ /* 0x000f220000000800 */
[----:B------:R-:W-:Y:S01]  /*5090*/  @!UP1 UIADD3 UR26, UPT, UPT, UR42, 0x40, URZ ;  /* 0x000000402a1a9890 */ /* 0x000fe2000fffe0ff */
[----:B-1----:R-:W-:Y:S01]  /*50a0*/  @!P4 IMAD.MOV.U32 R0, RZ, RZ, 0x2000 ;  /* 0x00002000ff00c424 */ /* 0x002fe200078e00ff */
[----:B------:R-:W-:Y:S01]  /*50b0*/  @!UP1 UIADD3 UR24, UPT, UPT, UR7, 0x4200, URZ ;  /* 0x0000420007189890 */ /* 0x000fe2000fffe0ff */
[----:B------:R-:W-:Y:S01]  /*50c0*/  @P3 SHF.R.U32.HI R26, RZ, 0x10, R21 ;  /* 0x00000010ff1a3819 */ /* 0x000fe20000011615 */
[----:B------:R-:W-:Y:S01]  /*50d0*/  UMOV UR17, 0x10000000 ;  /* 0x1000000000117882 */ /* 0x000fe20000000000 */
[----:B------:R-:W-:Y:S01]  /*50e0*/  UMOV UR27, UR43 ;  /* 0x0000002b001b7c82 */ /* 0x000fe20008000000 */
[----:B------:R-:W-:Y:S01]  /*50f0*/  UMOV UR28, UR36 ;  /* 0x00000024001c7c82 */ /* 0x000fe20008000000 */
[----:B------:R-:W-:Y:S01]  /*5100*/  IMAD.U32 R9, RZ, RZ, UR8 ;  /* 0x00000008ff097e24 */ /* 0x000fe2000f8e00ff */
[----:B------:R-:W-:Y:S01]  /*5110*/  @!UP1 UIADD3 UR10, UPT, UPT, UR42, 0xc0, URZ ;  /* 0x000000c02a0a9890 */ /* 0x000fe2000fffe0ff */
[----:B------:R-:W-:Y:S01]  /*5120*/  IMAD.U32 R8, RZ, RZ, UR9 ;  /* 0x00000009ff087e24 */ /* 0x000fe2000f8e00ff */
[----:B------:R-:W-:Y:S01]  /*5130*/  @!UP1 UIADD3 UR8, UPT, UPT, UR7, 0x5200, URZ ;  /* 0x0000520007089890 */ /* 0x000fe2000fffe0ff */
[----:B------:R-:W-:Y:S01]  /*5140*/  VIADD R28, R28, 0x1 ;  /* 0x000000011c1c7836 */ /* 0x000fe20000000000 */
[----:B------:R-:W-:Y:S01]  /*5150*/  @!P4 R2UR UR19, R9 ;  /* 0x000000000913c2ca */ /* 0x000fe200000e0000 */
[----:B------:R-:W-:Y:S01]  /*5160*/  VOTEU.ALL UP1, P4 ;  /* 0x0000000000ff7886 */ /* 0x000fe20002020000 */
[----:B------:R-:W-:Y:S01]  /*5170*/  @!P4 R2UR UR18, R8 ;  /* 0x000000000812c2ca */ /* 0x000fe200000e0000 */
[----:B------:R-:W-:Y:S01]  /*5180*/  UMOV UR9, UR25 ;  /* 0x0000001900097c82 */ /* 0x000fe20008000000 */
[----:B------:R-:W1:Y:S01]  /*5190*/  LDC.64 R8, c[0x0][0xb10] ;  /* 0x0002c400ff087b82 */ /* 0x000e620000000a00 */
[----:B------:R-:W-:Y:S01]  /*51a0*/  UMOV UR11, UR43 ;  /* 0x0000002b000b7c82 */ /* 0x000fe20008000000 */
[----:B------:R-:W-:Y:S01]  /*51b0*/  UMOV UR12, UR36 ;  /* 0x00000024000c7c82 */ /* 0x000fe20008000000 */
[----:B------:R-:W-:Y:S08]  /*51c0*/  UPRMT UR14, UR37, 0x654, UR25 ;  /* 0x00000654250e7896 */ /* 0x000ff00008000019 */
[----:B------:R1:W-:Y:S01]  /*51d0*/  @!UP2 UTMALDG.3D [UR24], [UR18], desc[UR16] ;  /* 0x000010181200a5b4 */ /* 0x0003e20008011000 */
[----:B------:R1:W-:Y:S01]  /*51e0*/  @!UP1 UTMALDG.3D [UR8], [UR18], desc[UR16] ;  /* 0x00001008120095b4 */ /* 0x0003e20008011000 */
[----:B------:R5:W-:Y:S01]  /*51f0*/  @!P4 SYNCS.ARRIVE.TRANS64.RED.A0TR RZ, [UR7+0x50], R0 ;  /* 0x00005000ffffc9a7 */ /* 0x000be20008300407 */
[C---:B-1----:R-:W-:Y:S01]  /*5200*/  @!P1 IMAD.HI.U32 R8, R11.reuse, R8, RZ ;  /* 0x000000080b089227 */ /* 0x042fe200078e00ff */
[----:B--2---:R-:W-:Y:S02]  /*5210*/  @!P1 ISETP.NE.AND P0, PT, R12, 0x1, PT ;  /* 0x000000010c00980c */ /* 0x004fe40003f05270 */
[----:B----4-:R-:W-:Y:S01]  /*5220*/  @!P1 ISETP.NE.AND P2, PT, R2, 0x1, PT ;  /* 0x000000010200980c */ /* 0x010fe20003f45270 */
[C---:B------:R-:W-:Y:S01]  /*5230*/  @!P1 IMAD.HI.U32 R13, R10.reuse, R13, RZ ;  /* 0x0000000d0a0d9227 */ /* 0x040fe200078e00ff */
[----:B------:R-:W-:Y:S04]  /*5240*/  @!P1 SHF.R.U32.HI R8, RZ, R9, R8 ;  /* 0x00000009ff089219 */ /* 0x000fe80000011608 */
[----:B------:R-:W-:Y:S01]  /*5250*/  @!P1 SEL R8, R11, R8, !P2 ;  /* 0x000000080b089207 */ /* 0x000fe20005000000 */
[----:B------:R-:W-:Y:S01]  /*5260*/  SYNCS.ARRIVE.TRANS64.RED.A1T0 RZ, [UR14], RZ ;  /* 0x000000ffffff79a7 */ /* 0x000fe2000810040e */
[----:B------:R-:W1:Y:S01]  /*5270*/  SYNCS.PHASECHK.TRANS64.TRYWAIT P5, [UR7+0x78], R14 ;  /* 0x0000780eff0075a7 */ /* 0x000e6200080a1107 */
[----:B-----5:R-:W2:Y:S02]  /*5280*/  @!P1 LDC R0, c[0x0][0xb20] ;  /* 0x0002c800ff009b82 */ /* 0x020ea40000000800 */
[----:B--2---:R-:W-:Y:S04]  /*5290*/  @!P1 SHF.R.U32.HI R0, RZ, R0, R13 ;  /* 0x00000000ff009219 */ /* 0x004fe8000001160d */
[----:B------:R-:W-:Y:S05]  /*52a0*/  @!P1 SEL R9, R10, R0, !P0 ;  /* 0x000000000a099207 */ /* 0x000fea0004000000 */
[----:B------:R-:W-:Y:S02]  /*52b0*/  @!P1 IMAD.IADD R0, R9, 0x1, -R8 ;  /* 0x0000000109009824 */ /* 0x000fe400078e0a08 */
[----:B------:R-:W-:Y:S02]  /*52c0*/  @!P1 IMAD.IADD R8, R8, 0x1, -R9 ;  /* 0x0000000108089824 */ /* 0x000fe400078e0a09 */
[----:B------:R-:W-:Y:S02]  /*52d0*/  @!P1 IMAD R11, R0, R2, R11 ;  /* 0x00000002000b9224 */ /* 0x000fe400078e020b */
[----:B------:R-:W-:Y:S01]  /*52e0*/  @!P1 IMAD R10, R8, R12, R10 ;  /* 0x0000000c080a9224 */ /* 0x000fe200078e020a */
[----:B-1----:R-:W-:Y:S06]  /*52f0*/  @!P5 BRA `(.L_x_95) ;  /* 0x00000050004cd947 */ /* 0x002fec0003800000 */
.L_x_188:
[----:B------:R-:W-:Y:S01]  /*5300*/  @!P4 IADD3 R2, P0, PT, R30, 0x580, RZ ;  /* 0x000005801e02c810 */ /* 0x000fe20007f1e0ff */
[----:B------:R-:W-:Y:S01]  /*5310*/  VOTEU.ALL UP1, P4 ;  /* 0x0000000000ff7886 */ /* 0x000fe20002020000 */
[----:B------:R-:W-:Y:S01]  /*5320*/  VOTEU.ALL UP2, P4 ;  /* 0x0000000000ff7886 */ /* 0x000fe20002040000 */
[----:B------:R-:W-:Y:S01]  /*5330*/  UMOV UR14, 0x0 ;  /* 0x00000000000e7882 */ /* 0x000fe20000000000 */
[----:B------:R-:W-:Y:S01]  /*5340*/  @!P4 R2UR UR9, R2 ;  /* 0x000000000209c2ca */ /* 0x000fe200000e0000 */
[----:B-1----:R-:W-:Y:S01]  /*5350*/  @!P4 IMAD.X R0, RZ, RZ, R31, P0 ;  /* 0x000000ffff00c224 */ /* 0x002fe200000e061f */
[----:B------:R-:W-:Y:S01]  /*5360*/  @!UP1 UIADD3 UR17, UPT, UPT, UR7, 0x58, URZ ;  /* 0x0000005807119890 */ /* 0x000fe2000fffe0ff */
[----:B------:R-:W-:Y:S01]  /*5370*/  ISETP.NE.AND P0, PT, R28, 0x2, PT ;  /* 0x000000021c00780c */ /* 0x000fe20003f05270 */
[----:B------:R-:W-:Y:S01]  /*5380*/  @!UP1 UIADD3 UR18, UPT, UPT, UR42, 0x60, URZ ;  /* 0x000000602a129890 */ /* 0x000fe2000fffe0ff */
[----:B------:R-:W-:Y:S01]  /*5390*/  LOP3.LUT R29, R29, 0x1, RZ, 0x3c, !PT ;  /* 0x000000011d1d7812 */ /* 0x000fe200078e3cff */
[----:B------:R-:W-:Y:S01]  /*53a0*/  @!UP1 UIADD3 UR16, UPT, UPT, UR7, 0x6200, URZ ;  /* 0x0000620007109890 */ /* 0x000fe2000fffe0ff */
[----:B------:R-:W-:Y:S01]  /*53b0*/  @!P4 R2UR UR8, R0 ;  /* 0x000000000008c2ca */ /* 0x000fe200000e0000 */
[----:B------:R-:W-:Y:S01]  /*53c0*/  UMOV UR15, 0x10000000 ;  /* 0x10000000000f7882 */ /* 0x000fe20000000000 */
[----:B------:R-:W-:Y:S01]  /*53d0*/  UMOV UR19, UR43 ;  /* 0x0000002b00137c82 */ /* 0x000fe20008000000 */
[----:B------:R-:W-:Y:S01]  /*53e0*/  UMOV UR20, UR36 ;  /* 0x0000002400147c82 */ /* 0x000fe20008000000 */
[----:B------:R-:W-:Y:S01]  /*53f0*/  @!UP1 UIADD3 UR10, UPT, UPT, UR42, 0xe0, URZ ;  /* 0x000000e02a0a9890 */ /* 0x000fe2000fffe0ff */
[----:B------:R-:W-:Y:S01]  /*5400*/  SEL R0, RZ, 0x1, P0 ;  /* 0x00000001ff007807 */ /* 0x000fe20000000000 */
[----:B------:R-:W-:Y:S01]  /*5410*/  IMAD.U32 R8, RZ, RZ, UR9 ;  /* 0x00000009ff087e24 */ /* 0x000fe2000f8e00ff */
[----:B------:R-:W-:Y:S01]  /*5420*/  UMOV UR11, UR43 ;  /* 0x0000002b000b7c82 */ /* 0x000fe20008000000 */
[----:B------:R-:W-:Y:S01]  /*5430*/  UMOV UR12, UR36 ;  /* 0x00000024000c7c82 */ /* 0x000fe20008000000 */
[----:B------:R-:W-:Y:S01]  /*5440*/  UMOV UR9, UR17 ;  /* 0x0000001100097c82 */ /* 0x000fe20008000000 */
[----:B------:R-:W-:Y:S01]  /*5450*/  @P3 R2UR UR36, R26 ;  /* 0x000000001a2432ca */ /* 0x000fe200000e0000 */
[----:B------:R-:W-:Y:S01]  /*5460*/  IMAD.IADD R15, R10, 0x1, R90 ;  /* 0x000000010a0f7824 */ /* 0x000fe200078e025a */
[----:B------:R-:W-:Y:S01]  /*5470*/  @!P4 R2UR UR22, R8 ;  /* 0x000000000816c2ca */ /* 0x000fe200000e0000 */
[----:B------:R-:W-:Y:S01]  /*5480*/  IMAD.U32 R9, RZ, RZ, UR8 ;  /* 0x00000008ff097e24 */ /* 0x000fe2000f8e00ff */
[----:B------:R-:W-:Y:S01]  /*5490*/  @!UP1 UIADD3 UR8, UPT, UPT, UR7, 0x7200, URZ ;  /* 0x0000720007089890 */ /* 0x000fe2000fffe0ff */
[----:B------:R-:W-:Y:S01]  /*54a0*/  LOP3.LUT R27, R27, R0, RZ, 0x3c, !PT ;  /* 0x000000001b1b7212 */ /* 0x000fe200078e3cff */
[----:B------:R-:W-:Y:S01]  /*54b0*/  VOTEU.ALL UP1, P4 ;  /* 0x0000000000ff7886 */ /* 0x000fe20002020000 */
[----:B------:R-:W-:Y:S01]  /*54c0*/  IMAD.IADD R14, R11, 0x1, R91 ;  /* 0x000000010b0e7824 */ /* 0x000fe200078e025b */
[----:B------:R-:W-:Y:S02]  /*54d0*/  @!P4 R2UR UR23, R9 ;  /* 0x000000000917c2ca */ /* 0x000fe400000e0000 */
[----:B------:R-:W-:Y:S11]  /*54e0*/  SEL R28, R28, RZ, P0 ;  /* 0x000000ff1c1c7207 */ /* 0x000ff60000000000 */
[----:B------:R2:W-:Y:S01]  /*54f0*/  @!UP2 UTMALDG.3D [UR16], [UR22], desc[UR14] ;  /* 0x00000e101600a5b4 */ /* 0x0005e20008011000 */
[----:B------:R2:W-:Y:S01]  /*5500*/  @!UP1 UTMALDG.3D [UR8], [UR22], desc[UR14] ;  /* 0x00000e08160095b4 */ /* 0x0005e20008011000 */
[----:B------:R2:W-:Y:S01]  /*5510*/  @!P4 SYNCS.ARRIVE.TRANS64.RED.A0TR RZ, [UR7+0x58], R25 ;  /* 0x00005819ffffc9a7 */ /* 0x0005e20008300407 */
[----:B------:R-:W-:Y:S01]  /*5520*/  UPLOP3.LUT UP1, UPT, UPT, UPT, UPT, 0x80, 0x8 ;  /* 0x000000000008789c */ /* 0x000fe20003f2f070 */
[----:B------:R-:W-:Y:S01]  /*5530*/  SYNCS.ARRIVE.TRANS64.RED.A1T0 RZ, [UR13], RZ ;  /* 0x000000ffffff79a7 */ /* 0x000fe2000810040d */
[----:B------:R-:W-:Y:S09]  /*5540*/  @P3 BRA `(.L_x_96) ;  /* 0xfffffff000343947 */ /* 0x000ff2000383ffff */
[----:B------:R-:W-:-:S04]  /*5550*/  SHF.L.U32 R2, R29, 0x1f, RZ ;  /* 0x0000001f1d027819 */ /* 0x000fc800000006ff */
[----:B------:R-:W1:Y:S02]  /*5560*/  SYNCS.PHASECHK.TRANS64.TRYWAIT P0, [UR7+0x60], R2 ;  /* 0x00006002ff0075a7 */ /* 0x000e640008001107 */
[----:B-1----:R-:W-:Y:S05]  /*5570*/  @!P0 BRA `(.L_x_97) ;  /* 0x0000004c00c48947 */ /* 0x002fea0003800000 */
.L_x_190:
[----:B------:R-:W4:Y:S02]  /*5580*/  SYNCS.PHASECHK.TRANS64.TRYWAIT P0, [UR7+0x68], R2 ;  /* 0x00006802ff0075a7 */ /* 0x000f240008001107 */
[----:B----4-:R-:W-:Y:S05]  /*5590*/  @!P0 BRA `(.L_x_98) ;  /* 0x0000004c00d48947 */ /* 0x010fea0003800000 */
.L_x_192:
[----:B------:R-:W4:Y:S02]  /*55a0*/  SYNCS.PHASECHK.TRANS64.TRYWAIT P0, [UR7+0x70], R2 ;  /* 0x00007002ff0075a7 */ /* 0x000f240008001107 */
[----:B----4-:R-:W-:Y:S05]  /*55b0*/  @!P0 BRA `(.L_x_99) ;  /* 0x0000004c00e48947 */ /* 0x010fea0003800000 */
.L_x_194:
[----:B-1----:R-:W-:-:S07]  /*55c0*/  MOV R0, UR7 ;  /* 0x0000000700007c02 */ /* 0x002fce0008000f00 */
.L_x_100:
[----:B-1----:R-:W-:-:S04]  /*55d0*/  SHF.L.U32 R2, R29, 0x1f, RZ ;  /* 0x0000001f1d027819 */ /* 0x002fc800000006ff */
[----:B------:R1:W4:Y:S03]  /*55e0*/  SYNCS.PHASECHK.TRANS64.TRYWAIT P0, [R0+URZ+0x78], R2 ;  /* 0x00007802000075a7 */ /* 0x00032600080011ff */
[----:B----4-:R-:W-:Y:S05]  /*55f0*/  @!P0 NANOSLEEP.SYNCS 0x989680 ;  /* 0x009896800000895d */ /* 0x010fea0003900000 */
[----:B------:R-:W4:Y:S02]  /*5600*/  @!P0 SYNCS.PHASECHK.TRANS64 P0, [R0+URZ+0x78], R2 ;  /* 0x00007802000085a7 */ /* 0x000f2400080010ff */
[----:B--2-4-:R-:W-:Y:S05]  /*5610*/  @P0 EXIT ;  /* 0x000000000000094d */ /* 0x014fea0003800000 */
[----:B------:R-:W-:Y:S05]  /*5620*/  BRA `(.L_x_100) ;  /* 0xfffffffc00e87947 */ /* 0x000fea000383ffff */
.L_x_85:
[----:B------:R-:W-:-:S06]  /*5630*/  UISETP.GE.AND UP1, UPT, UR10, 0x4, UPT ;  /* 0x000000040a00788c */ /* 0x000fcc000bf26270 */
[----:B------:R-:W-:-:S13]  /*5640*/  PLOP3.LUT P0, PT, PT, PT, UP1, 0x80, 0x8 ;  /* 0x000000000008781c */ /* 0x000fda0003f0f018 */
[----:B------:R-:W-:Y:S05]  /*5650*/  @!P0 EXIT ;  /* 0x000000000000894d */ /* 0x000fea0003800000 */
[----:B------:R-:W-:Y:S01]  /*5660*/  BAR.SYNC.DEFER_BLOCKING 0x6, 0xa0 ;  /* 0x0182800000007b1d */ /* 0x000fe20000010000 */
[C---:B------:R-:W-:Y:S01]  /*5670*/  IMAD.SHL.U32 R4, R105.reuse, 0x20, RZ ;  /* 0x0000002069047824 */ /* 0x040fe200078e00ff */
[C---:B------:R-:W-:Y:S01]  /*5680*/  SHF.L.U32 R3, R96.reuse, 0x15, RZ ;  /* 0x0000001560037819 */ /* 0x040fe200000006ff */
[----:B------:R-:W-:Y:S01]  /*5690*/  IMAD.SHL.U32 R5, R96, 0x400, RZ ;  /* 0x0000040060057824 */ /* 0x000fe200078e00ff */
[C---:B------:R-:W-:Y:S01]  /*56a0*/  LOP3.LUT R106, R105.reuse, 0x60, RZ, 0xc0, !PT ;  /* 0x00000060696a7812 */ /* 0x040fe200078ec0ff */
[C---:B------:R-:W-:Y:S01]  /*56b0*/  IMAD.SHL.U32 R2, R105.reuse, 0x4, RZ ;  /* 0x0000000469027824 */ /* 0x040fe200078e00ff */
[----:B------:R-:W-:Y:S02]  /*56c0*/  UMOV UR48, 0x400 ;  /* 0x0000040000307882 */ /* 0x000fe40000000000 */
[----:B------:R-:W1:Y:S01]  /*56d0*/  LDC R95, c[0x0][0x370] ;  /* 0x0000dc00ff5f7b82 */ /* 0x000e620000000800 */
[----:B------:R-:W-:Y:S01]  /*56e0*/  ULEA UR48, UR37, UR48, 0x18 ;  /* 0x0000003025307291 */ /* 0x000fe2000f8ec0ff */
[C---:B------:R-:W-:Y:S01]  /*56f0*/  LOP3.LUT R104, R4.reuse, 0xb20, RZ, 0xc0, !PT ;  /* 0x00000b2004687812 */ /* 0x040fe200078ec0ff */
[----:B------:R-:W-:Y:S01]  /*5700*/  IMAD.U32 R46, R105, 0x10000, RZ ;  /* 0x00010000692e7824 */ /* 0x000fe200078e00ff */
[----:B------:R-:W-:Y:S01]  /*5710*/  LOP3.LUT R4, R4, 0xc0, RZ, 0xc0, !PT ;  /* 0x000000c004047812 */ /* 0x000fe200078ec0ff */
[----:B------:R-:W-:Y:S01]  /*5720*/  UIADD3 UR4, UPT, UPT, UR48, 0x200, URZ ;  /* 0x0000020030047890 */ /* 0x000fe2000fffe0ff */
[----:B------:R-:W-:Y:S01]  /*5730*/  LOP3.LUT R104, R104, 0x400, R5, 0xf8, !PT ;  /* 0x0000040068687812 */ /* 0x000fe200078ef805 */
[----:B------:R-:W-:Y:S01]  /*5740*/  HFMA2 R45, -RZ, RZ, 0, 0 ;  /* 0x00000000ff2d7431 */ /* 0x000fe200000001ff */
[----:B------:R-:W2:Y:S01]  /*5750*/  LDC R42, c[0x0][0xb0c] ;  /* 0x0002c300ff2a7b82 */ /* 0x000ea20000000800 */
[----:B------:R-:W-:Y:S01]  /*5760*/  LOP3.LUT R2, R4, 0x18, R2, 0xf8, !PT ;  /* 0x0000001804027812 */ /* 0x000fe200078ef802 */
[----:B------:R-:W-:Y:S01]  /*5770*/  IMAD.MOV.U32 R101, RZ, RZ, 0x1 ;  /* 0x00000001ff657424 */ /* 0x000fe200078e00ff */
[----:B------:R-:W-:Y:S01]  /*5780*/  LOP3.LUT R3, R3, 0x200000, RZ, 0xc0, !PT ;  /* 0x0020000003037812 */ /* 0x000fe200078ec0ff */
[----:B------:R-:W-:Y:S01]  /*5790*/  IMAD.MOV.U32 R100, RZ, RZ, RZ ;  /* 0x000000ffff647224 */ /* 0x000fe200078e00ff */
[----:B------:R-:W-:Y:S01]  /*57a0*/  LOP3.LUT R104, R104, R2, RZ, 0xfc, !PT ;  /* 0x0000000268687212 */ /* 0x000fe200078efcff */
[----:B------:R-:W-:Y:S01]  /*57b0*/  IMAD.MOV.U32 R109, RZ, RZ, RZ ;  /* 0x000000ffff6d7224 */ /* 0x000fe200078e00ff */
[----:B------:R-:W-:Y:S01]  /*57c0*/  MOV R97, UR4 ;  /* 0x0000000400617c02 */ /* 0x000fe20008000f00 */
[----:B------:R-:W3:Y:S01]  /*57d0*/  LDC R93, c[0x0][0xb20] ;  /* 0x0002c800ff5d7b82 */ /* 0x000ee20000000800 */
[----:B------:R-:W4:Y:S01]  /*57e0*/  LDS R0, [UR48+0x140] ;  /* 0x00014030ff007984 */ /* 0x000f220008000800 */
[----:B------:R-:W-:Y:S01]  /*57f0*/  LOP3.LUT R103, R105, 0x2, RZ, 0xc0, !PT ;  /* 0x0000000269677812 */ /* 0x000fe200078ec0ff */
[----:B------:R-:W1:Y:S01]  /*5800*/  LDCU.64 UR52, c[0x0][0x348] ;  /* 0x00006900ff3477ac */ /* 0x000e620008000a00 */
[----:B------:R-:W-:Y:S01]  /*5810*/  LOP3.LUT R46, R3, 0x400000, R46, 0xf8, !PT ;  /* 0x00400000032e7812 */ /* 0x000fe200078ef82e */
[----:B------:R-:W-:Y:S01]  /*5820*/  IMAD R104, R104, 0x2, R97 ;  /* 0x0000000268687824 */ /* 0x000fe200078e0261 */
[----:B------:R-:W-:Y:S01]  /*5830*/  LOP3.LUT R105, R105, 0x4, RZ, 0xc0, !PT ;  /* 0x0000000469697812 */ /* 0x000fe200078ec0ff */
[----:B------:R-:W1:Y:S01]  /*5840*/  LDCU.64 UR38, c[0x0][0x888] ;  /* 0x00011100ff2677ac */ /* 0x000e620008000a00 */
[----:B------:R-:W1:Y:S01]  /*5850*/  LDC R41, c[0x0][0xb30] ;  /* 0x0002cc00ff297b82 */ /* 0x000e620000000800 */
[----:B------:R-:W-:Y:S01]  /*5860*/  MOV R99, RZ ;  /* 0x000000ff00637202 */ /* 0x000fe20000000f00 */
[--C-:B------:R-:W-:Y:S01]  /*5870*/  IMAD R103, R103, -0x10, R104.reuse ;  /* 0xfffffff067677824 */ /* 0x100fe200078e0268 */
[----:B------:R-:W1:Y:S01]  /*5880*/  LDCU.64 UR44, c[0x0][0x890] ;  /* 0x00011200ff2c77ac */ /* 0x000e620008000a00 */
[----:B------:R-:W-:Y:S01]  /*5890*/  IMAD R102, R105, -0x10, R104 ;  /* 0xfffffff069667824 */ /* 0x000fe200078e0268 */
[----:B------:R-:W-:-:S03]  /*58a0*/  UMOV UR49, URZ ;  /* 0x000000ff00317c82 */ /* 0x000fc60008000000 */
[----:B------:R-:W1:Y:S01]  /*58b0*/  LDC.64 R88, c[0x0][0xb10] ;  /* 0x0002c400ff587b82 */ /* 0x000e620000000a00 */
[----:B------:R-:W-:-:S07]  /*58c0*/  UMOV UR51, URZ ;  /* 0x000000ff00337c82 */ /* 0x000fce0008000000 */
[----:B------:R-:W1:Y:S08]  /*58d0*/  LDC.64 R38, c[0x0][0xb18] ;  /* 0x0002c600ff267b82 */ /* 0x000e700000000a00 */
[----:B------:R-:W1:Y:S08]  /*58e0*/  LDC.64 R36, c[0x0][0xb28] ;  /* 0x0002ca00ff247b82 */ /* 0x000e700000000a00 */
[----:B------:R-:W1:Y:S01]  /*58f0*/  LDC.64 R86, c[0x0][0x8b0] ;  /* 0x00022c00ff567b82 */ /* 0x000e620000000a00 */
[----:B----4-:R-:W-:-:S07]  /*5900*/  IMAD.IADD R46, R0, 0x1, R46 ;  /* 0x00000001002e7824 */ /* 0x010fce00078e022e */
[----:B------:R-:W4:Y:S08]  /*5910*/  LDC.64 R84, c[0x0][0x8a8] ;  /* 0x00022a00ff547b82 */ /* 0x000f300000000a00 */
[----:B--23--:R-:W1:Y:S02]  /*5920*/  LDC R94, c[0x0][0x374] ;  /* 0x0000dd00ff5e7b82 */ /* 0x00ce640000000800 */
.L_x_144:
[----:B------:R-:W-:Y:S02]  /*5930*/  LEA R0, R109, UR48, 0x3 ;  /* 0x000000306d007c11 */ /* 0x000fe4000f8e18ff */
[----:B------:R-:W-:Y:S02]  /*5940*/  SHF.L.U32 R2, R99, 0x1f, RZ ;  /* 0x0000001f63027819 */ /* 0x000fe400000006ff */
[----:B-1----:R-:W-:Y:S02]  /*5950*/  LEA R16, R109, UR48, 0x4 ;  /* 0x000000306d107c11 */ /* 0x002fe4000f8e20ff */
[----:B------:R-:W2:Y:S02]  /*5960*/  SYNCS.PHASECHK.TRANS64.TRYWAIT P0, [R0+URZ+0x90], R2 ;  /* 0x00009002000075a7 */ /* 0x000ea400080011ff */
[----:B--23--:R-:W-:Y:S05]  /*5970*/  @!P0 BRA `(.L_x_101) ;  /* 0x0000004c000c8947 */ /* 0x00cfea0003800000 */
.L_x_195:
[----:B------:R-:W3:Y:S01]  /*5980*/  LDC.64 R10, c[0x0][0xb10] ;  /* 0x0002c400ff0a7b82 */ /* 0x000ee20000000a00 */
[----:B------:R-:W4:Y:S01]  /*5990*/  LDS.128 R16, [R16+0x120] ;  /* 0x0001200010107984 */ /* 0x000f220000000c00 */
[----:B-1----:R-:W-:Y:S01]  /*59a0*/  ISETP.NE.AND P1, PT, R41, 0x1, PT ;  /* 0x000000012900780c */ /* 0x002fe20003f25270 */
[----:B--2---:R-:W-:Y:S01]  /*59b0*/  VIADD R0, R0, 0xa0 ;  /* 0x000000a000007836 */ /* 0x004fe20000000000 */
[----:B------:R-:W-:Y:S04]  /*59c0*/  ISETP.GE.AND P0, PT, R40, 0x1, PT ;  /* 0x000000012800780c */ /* 0x000fe80003f06270 */
[----:B------:R-:W1:Y:S01]  /*59d0*/  LDC.64 R8, c[0x0][0xb18] ;  /* 0x0002c600ff087b82 */ /* 0x000e620000000a00 */
[----:B------:R-:W-:Y:S01]  /*59e0*/  PRMT R0, RZ, 0x654, R0 ;  /* 0x00000654ff007816 */ /* 0x000fe20000000000 */
[----:B------:R-:W-:Y:S01]  /*59f0*/  @!PT LDS RZ, [RZ] ;  /* 0x00000000fffff984 */ /* 0x000fe20000000800 */
[----:B------:R-:W-:Y:S01]  /*5a00*/  @!PT LDS RZ, [RZ] ;  /* 0x00000000fffff984 */ /* 0x000fe20000000800 */
[----:B------:R-:W-:Y:S01]  /*5a10*/  @!PT LDS RZ, [RZ] ;  /* 0x00000000fffff984 */ /* 0x000fe20000000800 */
[----:B------:R-:W-:Y:S01]  /*5a20*/  @!PT LDS RZ, [RZ] ;  /* 0x00000000fffff984 */ /* 0x000fe20000000800 */
[----:B------:R2:W-:Y:S06]  /*5a30*/  MEMBAR.ALL.CTA ;  /* 0x0000000000007992 */ /* 0x0005ec0000008000 */
[----:B--2---:R-:W2:Y:S01]  /*5a40*/  FENCE.VIEW.ASYNC.S ;  /* 0x00000000000073c6 */ /* 0x004ea20000000000 */
[----:B------:R-:W1:Y:S08]  /*5a50*/  @!P1 LDC R12, c[0x0][0xb20] ;  /* 0x0002c800ff0c9b82 */ /* 0x000e700000000800 */
[----:B------:R-:W1:Y:S01]  /*5a60*/  @!P1 LDC R7, c[0x0][0xb0c] ;  /* 0x0002c300ff079b82 */ /* 0x000e620000000800 */
[----:B--2---:R2:W-:Y:S01]  /*5a70*/  SYNCS.ARRIVE.TRANS64.RED.A1T0 RZ, [R0+URZ], RZ ;  /* 0x000000ff00ff79a7 */ /* 0x0045e200081004ff */
[----:B----4-:R-:W-:Y:S04]  /*5a80*/  LOP3.LUT P4, RZ, R18, 0x1, RZ, 0xc0, !PT ;  /* 0x0000000112ff7812 */ /* 0x010fe8000788c0ff */
[----:B------:R-:W-:Y:S09]  /*5a90*/  P2R R107, PR, RZ, 0x10 ;  /* 0x00000010ff6b7803 */ /* 0x000ff20000000000 */
[----:B------:R-:W-:Y:S02]  /*5aa0*/  @P4 MOV R44, R16 ;  /* 0x00000010002c4202 */ /* 0x000fe40000000f00 */
[----:B------:R-:W-:Y:S01]  /*5ab0*/  @P4 LOP3.LUT R43, R17, 0xffff, RZ, 0xc0, !PT ;  /* 0x0000ffff112b4812 */ /* 0x000fe200078ec0ff */
[----:B--23--:R-:W-:Y:S06]  /*5ac0*/  @!P0 BRA `(.L_x_102) ;  /* 0x0000000000a48947 */ /* 0x00cfec0003800000 */
[----:B------:R-:W-:Y:S01]  /*5ad0*/  IMAD.HI.U32 R0, R94, R39, RZ ;  /* 0x000000275e007227 */ /* 0x000fe200078e00ff */
[----:B------:R-:W-:Y:S02]  /*5ae0*/  ISETP.NE.AND P0, PT, R38, 0x1, PT ;  /* 0x000000012600780c */ /* 0x000fe40003f05270 */
[----:B------:R-:W-:Y:S01]  /*5af0*/  ISETP.NE.AND P2, PT, R40, 0x1, PT ;  /* 0x000000012800780c */ /* 0x000fe20003f45270 */
[----:B------:R-:W-:Y:S01]  /*5b00*/  IMAD.HI.U32 R4, R95, R88, RZ ;  /* 0x000000585f047227 */ /* 0x000fe200078e00ff */
[----:B------:R-:W-:Y:S02]  /*5b10*/  SHF.R.U32.HI R0, RZ, R93, R0 ;  /* 0x0000005dff007219 */ /* 0x000fe40000011600 */
[----:B------:R-:W-:Y:S01]  /*5b20*/  ISETP.NE.AND P3, PT, R42, 0x1, PT ;  /* 0x000000012a00780c */ /* 0x000fe20003f65270 */
[----:B------:R-:W-:Y:S01]  /*5b30*/  IMAD.HI.U32 R6, R43, R39, RZ ;  /* 0x000000272b067227 */ /* 0x000fe200078e00ff */
[-C--:B------:R-:W-:Y:S02]  /*5b40*/  SHF.R.U32.HI R4, RZ, R89.reuse, R4 ;  /* 0x00000059ff047219 */ /* 0x080fe40000011604 */
[----:B------:R-:W-:Y:S01]  /*5b50*/  SEL R0, R94, R0, !P0 ;  /* 0x000000005e007207 */ /* 0x000fe20004000000 */
[----:B------:R-:W-:Y:S01]  /*5b60*/  IMAD.HI.U32 R5, R44, R88, RZ ;  /* 0x000000582c057227 */ /* 0x000fe200078e00ff */
[----:B------:R-:W-:Y:S03]  /*5b70*/  SEL R4, R95, R4, !P3 ;  /* 0x000000045f047207 */ /* 0x000fe60005800000 */
[-C--:B------:R-:W-:Y:S01]  /*5b80*/  IMAD.HI.U32 R3, R0, R36.reuse, RZ ;  /* 0x0000002400037227 */ /* 0x080fe200078e00ff */
[----:B------:R-:W-:Y:S03]  /*5b90*/  SHF.R.U32.HI R5, RZ, R89, R5 ;  /* 0x00000059ff057219 */ /* 0x000fe60000011605 */
[----:B------:R-:W-:Y:S01]  /*5ba0*/  IMAD.HI.U32 R2, R4, R36, RZ ;  /* 0x0000002404027227 */ /* 0x000fe200078e00ff */
[----:B------:R-:W-:Y:S02]  /*5bb0*/  @P2 SHF.R.U32.HI R0, RZ, R37, R3 ;  /* 0x00000025ff002219 */ /* 0x000fe40000011603 */
[----:B------:R-:W-:Y:S02]  /*5bc0*/  SHF.R.U32.HI R3, RZ, R93, R6 ;  /* 0x0000005dff037219 */ /* 0x000fe40000011606 */
[----:B------:R-:W-:Y:S01]  /*5bd0*/  @P2 SHF.R.U32.HI R4, RZ, R37, R2 ;  /* 0x00000025ff042219 */ /* 0x000fe20000011602 */
[----:B------:R-:W-:Y:S01]  /*5be0*/  IMAD R0, R40, R0, RZ ;  /* 0x0000000028007224 */ /* 0x000fe200078e02ff */
[----:B------:R-:W-:Y:S02]  /*5bf0*/  SEL R3, R43, R3, !P0 ;  /* 0x000000032b037207 */ /* 0x000fe40004000000 */
[----:B------:R-:W-:Y:S01]  /*5c00*/  SEL R2, R44, R5, !P3 ;  /* 0x000000052c027207 */ /* 0x000fe20005800000 */
[----:B------:R-:W-:Y:S01]  /*5c10*/  IMAD R5, R40, R4, RZ ;  /* 0x0000000428057224 */ /* 0x000fe200078e02ff */
[C---:B------:R-:W-:Y:S01]  /*5c20*/  ISETP.GE.AND P0, PT, R3.reuse, R0, PT ;  /* 0x000000000300720c */ /* 0x040fe20003f06270 */
[C---:B------:R-:W-:Y:S03]  /*5c30*/  IMAD.HI.U32 R0, R3.reuse, R36, RZ ;  /* 0x0000002403007227 */ /* 0x040fe600078e00ff */
[C---:B------:R-:W-:Y:S02]  /*5c40*/  ISETP.GE.OR P0, PT, R2.reuse, R5, P0 ;  /* 0x000000050200720c */ /* 0x040fe40000706670 */
[----:B------:R-:W-:Y:S04]  /*5c50*/  SHF.R.U32.HI R0, RZ, R37, R0 ;  /* 0x00000025ff007219 */ /* 0x000fe80000011600 */
[C---:B------:R-:W-:Y:S05]  /*5c60*/  SEL R6, R3.reuse, R0, !P2 ;  /* 0x0000000003067207 */ /* 0x040fea0005000000 */
        /* <DEDUP_REMOVED lines=14> */
[----:B------:R-:W-:Y:S07]  /*5d50*/  IMAD R43, R3, R38, R43 ;  /* 0x00000026032b7224 */ /* 0x000fee00078e022b */
.L_x_102:
[----:B-1----:R-:W-:Y:S01]  /*5d60*/  @!P1 ISETP.NE.AND P0, PT, R8, 0x1, PT ;  /* 0x000000010800980c */ /* 0x002fe20003f05270 */
[----:B------:R-:W-:Y:S01]  /*5d70*/  @!P1 IMAD.HI.U32 R2, R43, R9, RZ ;  /* 0x000000092b029227 */ /* 0x000fe200078e00ff */
[----:B------:R-:W-:Y:S01]  /*5d80*/  R2UR UR42, R14 ;  /* 0x000000000e2a72ca */ /* 0x000fe200000e0000 */
[----:B------:R-:W-:Y:S01]  /*5d90*/  BSSY.RECONVERGENT B6, `(.L_x_103) ;  /* 0x0000031000067945 */ /* 0x000fe20003800200 */
[----:B------:R-:W-:Y:S01]  /*5da0*/  R2UR UR41, R15 ;  /* 0x000000000f2972ca */ /* 0x000fe200000e0000 */
[C---:B------:R-:W-:Y:S01]  /*5db0*/  @!P1 IMAD.HI.U32 R0, R44.reuse, R10, RZ ;  /* 0x0000000a2c009227 */ /* 0x040fe200078e00ff */
[----:B------:R-:W-:Y:S02]  /*5dc0*/  @!P1 SHF.R.U32.HI R2, RZ, R12, R2 ;  /* 0x0000000cff029219 */ /* 0x000fe40000011602 */
[----:B------:R-:W-:Y:S01]  /*5dd0*/  @!P1 ISETP.NE.AND P2, PT, R7, 0x1, PT ;  /* 0x000000010700980c */ /* 0x000fe20003f45270 */
[----:B------:R-:W-:Y:S01]  /*5de0*/  VIADD R109, R109, 0x1 ;  /* 0x000000016d6d7836 */ /* 0x000fe20000000000 */
[----:B------:R-:W-:Y:S02]  /*5df0*/  @!P1 SEL R2, R43, R2, !P0 ;  /* 0x000000022b029207 */ /* 0x000fe40004000000 */
[----:B------:R-:W-:Y:S02]  /*5e00*/  @!P1 SHF.R.U32.HI R0, RZ, R11, R0 ;  /* 0x0000000bff009219 */ /* 0x000fe40000011600 */
[----:B------:R-:W-:Y:S01]  /*5e10*/  LOP3.LUT P0, RZ, R97, 0x1b0, RZ, 0xc0, !PT ;  /* 0x000001b061ff7812 */ /* 0x000fe2000780c0ff */
[----:B------:R-:W-:Y:S01]  /*5e20*/  USHF.L.U32 UR42, UR42, 0x6, URZ ;  /* 0x000000062a2a7899 */ /* 0x000fe200080006ff */
[----:B------:R-:W-:Y:S01]  /*5e30*/  @!P1 SEL R3, R44, R0, !P2 ;  /* 0x000000002c039207 */ /* 0x000fe20005000000 */
[----:B------:R-:W-:Y:S01]  /*5e40*/  USHF.L.U32 UR41, UR41, 0x8, URZ ;  /* 0x0000000829297899 */ /* 0x000fe200080006ff */
[----:B------:R-:W-:Y:S03]  /*5e50*/  @P4 SHF.R.U32.HI R98, RZ, 0x10, R17 ;  /* 0x00000010ff624819 */ /* 0x000fe60000011611 */
[----:B------:R-:W-:Y:S02]  /*5e60*/  @!P1 IMAD.IADD R0, R2, 0x1, -R3 ;  /* 0x0000000102009824 */ /* 0x000fe400078e0a03 */
[----:B------:R-:W-:Y:S02]  /*5e70*/  @!P1 IMAD.IADD R2, R3, 0x1, -R2 ;  /* 0x0000000103029824 */ /* 0x000fe400078e0a02 */
[----:B------:R-:W-:Y:S02]  /*5e80*/  @!P1 IMAD R44, R0, R7, R44 ;  /* 0x00000007002c9224 */ /* 0x000fe400078e022c */
[----:B------:R-:W-:Y:S01]  /*5e90*/  @!P1 IMAD R43, R2, R8, R43 ;  /* 0x00000008022b9224 */ /* 0x000fe200078e022b */
[----:B------:R-:W-:Y:S06]  /*5ea0*/  @!P0 BRA `(.L_x_104) ;  /* 0x00000000007c8947 */ /* 0x000fec0003800000 */
[----:B------:R-:W1:Y:S01]  /*5eb0*/  LDCU.64 UR8, c[0x4][0x80] ;  /* 0x01001000ff0877ac */ /* 0x000e620008000a00 */
[----:B------:R-:W-:Y:S01]  /*5ec0*/  MOV R2, 0x0 ;  /* 0x0000000000027802 */ /* 0x000fe20000000f00 */
[----:B------:R-:W-:Y:S02]  /*5ed0*/  HFMA2 R12, -RZ, RZ, 0, 5.9604644775390625e-08 ;  /* 0x00000001ff0c7431 */ /* 0x000fe400000001ff */
[----:B------:R-:W-:Y:S01]  /*5ee0*/  IMAD.MOV.U32 R8, RZ, RZ, 0x70 ;  /* 0x00000070ff087424 */ /* 0x000fe200078e00ff */
[----:B------:R2:W3:Y:S01]  /*5ef0*/  LDC.64 R14, c[0x4][R2] ;  /* 0x01000000020e7b82 */ /* 0x0004e20000000a00 */
[----:B------:R-:W4:Y:S01]  /*5f00*/  LDCU.64 UR6, c[0x4][0x88] ;  /* 0x01001100ff0677ac */ /* 0x000f220008000a00 */
[----:B------:R-:W-:Y:S01]  /*5f10*/  IMAD.MOV.U32 R13, RZ, RZ, RZ ;  /* 0x000000ffff0d7224 */ /* 0x000fe200078e00ff */
[----:B------:R-:W2:Y:S01]  /*5f20*/  LDCU.64 UR4, c[0x4][0x8] ;  /* 0x01000100ff0477ac */ /* 0x000ea20008000a00 */
[----:B-1----:R-:W-:Y:S01]  /*5f30*/  MOV R5, UR9 ;  /* 0x0000000900057c02 */ /* 0x002fe20008000f00 */
[----:B------:R-:W-:Y:S01]  /*5f40*/  IMAD.U32 R4, RZ, RZ, UR8 ;  /* 0x00000008ff047e24 */ /* 0x000fe2000f8e00ff */
[----:B----4-:R-:W-:Y:S01]  /*5f50*/  MOV R7, UR7 ;  /* 0x0000000700077c02 */ /* 0x010fe20008000f00 */
[----:B------:R-:W-:Y:S01]  /*5f60*/  IMAD.U32 R6, RZ, RZ, UR6 ;  /* 0x00000006ff067e24 */ /* 0x000fe2000f8e00ff */
[----:B--2---:R-:W-:Y:S01]  /*5f70*/  MOV R11, UR5 ;  /* 0x00000005000b7c02 */ /* 0x004fe20008000f00 */
[----:B------:R-:W-:Y:S02]  /*5f80*/  IMAD.U32 R10, RZ, RZ, UR4 ;  /* 0x00000004ff0a7e24 */ /* 0x000fe4000f8e00ff */
[----:B------:R-:W-:Y:S07]  /*5f90*/  LEPC R20, `(.L_x_105) ;  /* 0x000000001014794e */ /* 0x000fee0000000000 */
[----:B---3-5:R-:W-:Y:S05]  /*5fa0*/  CALL.ABS.NOINC R14 ;  /* 0x000000000e007343 */ /* 0x028fea0003c00000 */
.L_x_105:
[----:B------:R-:W1:Y:S01]  /*5fb0*/  LDCU.64 UR8, c[0x4][0x80] ;  /* 0x01001000ff0877ac */ /* 0x000e620008000a00 */
[----:B------:R-:W2:Y:S01]  /*5fc0*/  LDC.64 R2, c[0x4][R2] ;  /* 0x0100000002027b82 */ /* 0x000ea20000000a00 */
[----:B------:R-:W-:Y:S02]  /*5fd0*/  HFMA2 R12, -RZ, RZ, 0, 5.9604644775390625e-08 ;  /* 0x00000001ff0c7431 */ /* 0x000fe400000001ff */
[----:B------:R-:W-:Y:S02]  /*5fe0*/  IMAD.MOV.U32 R8, RZ, RZ, 0x70 ;  /* 0x00000070ff087424 */ /* 0x000fe400078e00ff */
[----:B------:R-:W-:Y:S01]  /*5ff0*/  IMAD.MOV.U32 R13, RZ, RZ, RZ ;  /* 0x000000ffff0d7224 */ /* 0x000fe200078e00ff */
[----:B------:R-:W3:Y:S01]  /*6000*/  LDCU.64 UR6, c[0x4][0x88] ;  /* 0x01001100ff0677ac */ /* 0x000ee20008000a00 */
[----:B------:R-:W4:Y:S01]  /*6010*/  LDCU.64 UR4, c[0x4][0x8] ;  /* 0x01000100ff0477ac */ /* 0x000f220008000a00 */
[----:B-1----:R-:W-:Y:S02]  /*6020*/  MOV R4, UR8 ;  /* 0x0000000800047c02 */ /* 0x002fe40008000f00 */
[----:B------:R-:W-:Y:S02]  /*6030*/  MOV R5, UR9 ;  /* 0x0000000900057c02 */ /* 0x000fe40008000f00 */
[----:B---3--:R-:W-:Y:S01]  /*6040*/  MOV R7, UR7 ;  /* 0x0000000700077c02 */ /* 0x008fe20008000f00 */
[----:B------:R-:W-:Y:S01]  /*6050*/  IMAD.U32 R6, RZ, RZ, UR6 ;  /* 0x00000006ff067e24 */ /* 0x000fe2000f8e00ff */
[----:B----4-:R-:W-:Y:S01]  /*6060*/  MOV R11, UR5 ;  /* 0x00000005000b7c02 */ /* 0x010fe20008000f00 */
[----:B------:R-:W-:Y:S02]  /*6070*/  IMAD.U32 R10, RZ, RZ, UR4 ;  /* 0x00000004ff0a7e24 */ /* 0x000fe4000f8e00ff */
[----:B------:R-:W-:Y:S07]  /*6080*/  LEPC R20, `(.L_x_104) ;  /* 0x000000001014794e */ /* 0x000fee0000000000 */
[----:B--2---:R-:W-:Y:S05]  /*6090*/  CALL.ABS.NOINC R2 ;  /* 0x0000000002007343 */ /* 0x004fea0003c00000 */
.L_x_104:
[----:B------:R-:W-:Y:S05]  /*60a0*/  BSYNC.RECONVERGENT B6 ;  /* 0x0000000000067941 */ /* 0x000fea0003800200 */
.L_x_103:
[----:B------:R-:W-:Y:S01]  /*60b0*/  ISETP.NE.U32.AND P4, PT, R86, RZ, PT ;  /* 0x000000ff5600720c */ /* 0x000fe20003f85070 */
[----:B------:R-:W-:Y:S01]  /*60c0*/  UISETP.NE.AND UP2, UPT, UR50, URZ, UPT ;  /* 0x000000ff3200728c */ /* 0x000fe2000bf45270 */
[----:B------:R-:W-:Y:S01]  /*60d0*/  ISETP.NE.U32.AND P2, PT, RZ, UR38, PT ;  /* 0x00000026ff007c0c */ /* 0x000fe2000bf45070 */
[----:B------:R-:W-:Y:S01]  /*60e0*/  UISETP.NE.U32.AND UP1, UPT, UR44, URZ, UPT ;  /* 0x000000ff2c00728c */ /* 0x000fe2000bf25070 */
[----:B------:R-:W-:Y:S01]  /*60f0*/  ISETP.NE.AND.EX P4, PT, R87, RZ, PT, P4 ;  /* 0x000000ff5700720c */ /* 0x000fe20003f85340 */
[----:B------:R-:W-:Y:S01]  /*6100*/  UPLOP3.LUT UP0, UPT, UPT, UPT, UPT, 0x40, 0x4 ;  /* 0x000000000004789c */ /* 0x000fe20003f0e870 */
[----:B------:R-:W-:Y:S01]  /*6110*/  ISETP.NE.AND.EX P2, PT, RZ, UR39, PT, P2 ;  /* 0x00000027ff007c0c */ /* 0x000fe2000bf45320 */
[----:B------:R-:W-:Y:S01]  /*6120*/  UISETP.NE.AND.EX UP1, UPT, UR45, URZ, UPT, UP1 ;  /* 0x000000ff2d00728c */ /* 0x000fe2000bf25310 */
[----:B------:R-:W-:Y:S04]  /*6130*/  PLOP3.LUT P1, PT, PT, PT, UP2, 0x80, 0x8 ;  /* 0x000000000008781c */ /* 0x000fe80003f2f028 */
[----:B------:R-:W-:Y:S06]  /*6140*/  @UP2 UPLOP3.LUT UP0, UPT, UPT, UPT, UP1, 0x80, 0x8 ;  /* 0x000000000008289c */ /* 0x000fec0003f0f010 */
[----:B------:R-:W-:Y:S01]  /*6150*/  PLOP3.LUT P0, PT, PT, PT, UP0, 0x80, 0x8 ;  /* 0x000000000008781c */ /* 0x000fe20003f0f008 */
[----:B------:R-:W-:Y:S01]  /*6160*/  @!UPT UIADD3 URZ, UPT, UPT, URZ, URZ, URZ ;  /* 0x000000fffffff290 */ /* 0x000fe2000fffe0ff */
[----:B------:R-:W-:Y:S11]  /*6170*/  BRA.U !UP1, `(.L_x_106) ;  /* 0x0000000109387547 */ /* 0x000ff6000b800000 */
[----:B------:R-:W-:Y:S01]  /*6180*/  UISETP.NE.U32.AND UP0, UPT, UR38, URZ, UPT ;  /* 0x000000ff2600728c */ /* 0x000fe2000bf05070 */
[----:B------:R-:W-:Y:S02]  /*6190*/  HFMA2 R0, -RZ, RZ, 0, 5.9604644775390625e-08 ;  /* 0x00000001ff007431 */ /* 0x000fe400000001ff */
[----:B------:R-:W-:Y:S01]  /*61a0*/  IMAD.MOV.U32 R92, RZ, RZ, 0x1 ;  /* 0x00000001ff5c7424 */ /* 0x000fe200078e00ff */
[----:B------:R-:W-:Y:S06]  /*61b0*/  UISETP.NE.AND.EX UP0, UPT, UR39, URZ, UPT, UP0 ;  /* 0x000000ff2700728c */ /* 0x000fec000bf05300 */
[----:B------:R-:W-:Y:S05]  /*61c0*/  PLOP3.LUT P3, PT, PT, PT, UP0, 0x80, 0x8 ;  /* 0x000000000008781c */ /* 0x000fea0003f6f008 */
[----:B------:R-:W1:Y:S01]  /*61d0*/  @UP0 LDCU.64 UR6, c[0x0][0x888] ;  /* 0x00011100ff0607ac */ /* 0x000e620008000a00 */
[----:B------:R-:W-:Y:S07]  /*61e0*/  @UP0 UIMAD UR4, UR36, UR44, URZ ;  /* 0x0000002c240402a4 */ /* 0x000fee000f8e02ff */
[----:B------:R-:W-:Y:S01]  /*61f0*/  @!P3 PRMT R92, R0, 0x7610, R92 ;  /* 0x00007610005cb816 */ /* 0x000fe2000000005c */
[----:B-1----:R-:W-:Y:S03]  /*6200*/  @UP0 UIMAD.WIDE UR6, UR4, 0x4, UR6 ;  /* 0x00000004040608a5 */ /* 0x002fe6000f8e0206 */
[----:B------:R-:W1:Y:S03]  /*6210*/  @!UP0 LDCU UR4, c[0x0][0x880] ;  /* 0x00011000ff0487ac */ /* 0x000e660008000800 */
[----:B------:R-:W-:Y:S01]  /*6220*/  IMAD.U32 R2, RZ, RZ, UR6 ;  /* 0x00000006ff027e24 */ /* 0x000fe2000f8e00ff */
[----:B------:R-:W-:Y:S05]  /*6230*/  MOV R3, UR7 ;  /* 0x0000000700037c02 */ /* 0x000fea0008000f00 */
[----:B-----5:R2:W5:Y:S02]  /*6240*/  @P3 LDG.E R49, desc[UR46][R2.64] ;  /* 0x0000002e02313981 */ /* 0x020564000c1e1900 */
[----:B-12---:R-:W-:Y:S02]  /*6250*/  @!P3 IMAD.U32 R49, RZ, RZ, UR4 ;  /* 0x00000004ff31be24 */ /* 0x006fe4000f8e00ff */
.L_x_106:
[----:B------:R-:W-:Y:S05]  /*6260*/  @!P4 BRA `(.L_x_107) ;  /* 0x000000000020c947 */ /* 0x000fea0003800000 */
[----:B------:R-:W-:Y:S04]  /*6270*/  ISETP.NE.U32.AND P3, PT, R84, RZ, PT ;  /* 0x000000ff5400720c */ /* 0x000fe80003f65070 */
[----:B------:R-:W-:Y:S11]  /*6280*/  ISETP.NE.AND.EX P3, PT, R85, RZ, PT, P3 ;  /* 0x000000ff5500720c */ /* 0x000ff60003f65330 */
[----:B------:R-:W-:Y:S02]  /*6290*/  @!UPT UIADD3 URZ, UPT, UPT, URZ, URZ, URZ ;  /* 0x000000fffffff290 */ /* 0x000fe4000fffe0ff */
[----:B------:R-:W1:Y:S01]  /*62a0*/  @P3 LDC.64 R2, c[0x0][0x8a8] ;  /* 0x00022a00ff023b82 */ /* 0x000e620000000a00 */
[----:B------:R-:W-:Y:S04]  /*62b0*/  @P3 IMAD R0, R86, UR36, RZ ;  /* 0x0000002456003c24 */ /* 0x000fe8000f8e02ff */
[----:B-1----:R-:W-:Y:S05]  /*62c0*/  @P3 IMAD.WIDE R2, R0, 0x4, R2 ;  /* 0x0000000400023825 */ /* 0x002fea00078e0202 */
[----:B-----5:R1:W5:Y:S02]  /*62d0*/  @P3 LDG.E R47, desc[UR46][R2.64] ;  /* 0x0000002e022f3981 */ /* 0x020364000c1e1900 */
[----:B-1----:R-:W2:Y:S02]  /*62e0*/  @!P3 LDC R47, c[0x0][0x8a0] ;  /* 0x00022800ff2fbb82 */ /* 0x002ea40000000800 */
.L_x_107:
[----:B-----5:R-:W-:Y:S01]  /*62f0*/  FSETP.NEU.AND P3, PT, R49, RZ, PT ;  /* 0x000000ff3100720b */ /* 0x020fe20003f6d000 */
[----:B------:R-:W-:Y:S01]  /*6300*/  BSSY B1, `(.L_x_108) ;  /* 0x0000039000017945 */ /* 0x000fe20003800000 */
[----:B------:R-:W-:Y:S01]  /*6310*/  SEL R3, RZ, 0xffffffff, P2 ;  /* 0xffffffffff037807 */ /* 0x000fe20001000000 */
[----:B------:R-:W-:Y:S01]  /*6320*/  IMAD.MOV.U32 R61, RZ, RZ, 0x1 ;  /* 0x00000001ff3d7424 */ /* 0x000fe200078e00ff */
[----:B------:R-:W-:Y:S01]  /*6330*/  @P1 LOP3.LUT P2, RZ, R92, 0xff, RZ, 0xc0, !PT ;  /* 0x000000ff5cff1812 */ /* 0x000fe2000784c0ff */
[----:B------:R-:W-:Y:S01]  /*6340*/  IMAD R48, R45, 0x80, R46 ;  /* 0x000000802d307824 */ /* 0x000fe200078e022e */
[----:B------:R-:W-:Y:S01]  /*6350*/  @P1 SEL R0, RZ, 0xffffffff, P3 ;  /* 0xffffffffff001807 */ /* 0x000fe20001800000 */
[----:B------:R-:W-:Y:S01]  /*6360*/  IMAD R110, R105, -0x10, R103 ;  /* 0xfffffff0696e7824 */ /* 0x000fe200078e0267 */
[----:B------:R-:W-:Y:S01]  /*6370*/  LOP3.LUT R101, R101, 0x1, RZ, 0x3c, !PT ;  /* 0x0000000165657812 */ /* 0x000fe200078e3cff */
[----:B------:R-:W-:Y:S01]  /*6380*/  IMAD.MOV.U32 R60, RZ, RZ, RZ ;  /* 0x000000ffff3c7224 */ /* 0x000fe200078e00ff */
[----:B------:R-:W-:Y:S02]  /*6390*/  @P0 SEL R0, R3, R0, !P2 ;  /* 0x0000000003000207 */ /* 0x000fe40005000000 */
[----:B------:R-:W-:Y:S02]  /*63a0*/  CS2R R82, SRZ ;  /* 0x0000000000527805 */ /* 0x000fe4000001ff00 */
[----:B------:R-:W-:Y:S02]  /*63b0*/  LEA R112, R45, UR48, 0x3 ;  /* 0x000000302d707c11 */ /* 0x000fe4000f8e18ff */
[----:B------:R-:W-:Y:S02]  /*63c0*/  CS2R R80, SRZ ;  /* 0x0000000000507805 */ /* 0x000fe4000001ff00 */
[----:B------:R-:W-:Y:S02]  /*63d0*/  @P1 LOP3.LUT R0, R0, 0x1, RZ, 0xc0, !PT ;  /* 0x0000000100001812 */ /* 0x000fe400078ec0ff */
[----:B------:R-:W-:Y:S02]  /*63e0*/  CS2R R74, SRZ ;  /* 0x00000000004a7805 */ /* 0x000fe4000001ff00 */
[----:B------:R-:W-:Y:S02]  /*63f0*/  PLOP3.LUT P2, PT, PT, PT, UP1, 0x80, 0x8 ;  /* 0x000000000008781c */ /* 0x000fe40003f4f018 */
[----:B------:R-:W-:Y:S02]  /*6400*/  CS2R R72, SRZ ;  /* 0x0000000000487805 */ /* 0x000fe4000001ff00 */
[----:B------:R-:W-:Y:S02]  /*6410*/  ISETP.NE.U32.OR P5, PT, R0, 0x1, !P1 ;  /* 0x000000010000780c */ /* 0x000fe40004fa5470 */
[----:B------:R-:W-:Y:S02]  /*6420*/  CS2R R66, SRZ ;  /* 0x0000000000427805 */ /* 0x000fe4000001ff00 */
[----:B------:R-:W-:Y:S02]  /*6430*/  LOP3.LUT P4, R108, R92, 0xff, RZ, 0xc0, !PT ;  /* 0x000000ff5c6c7812 */ /* 0x000fe4000788c0ff */
[----:B------:R-:W-:Y:S02]  /*6440*/  CS2R R64, SRZ ;  /* 0x0000000000407805 */ /* 0x000fe4000001ff00 */
[----:B------:R-:W-:Y:S02]  /*6450*/  SEL R2, RZ, 0xffffffff, P3 ;  /* 0xffffffffff027807 */ /* 0x000fe40001800000 */
[----:B------:R-:W-:Y:S02]  /*6460*/  CS2R R58, SRZ ;  /* 0x00000000003a7805 */ /* 0x000fe4000001ff00 */
[----:B------:R-:W-:Y:S02]  /*6470*/  P2R R111, PR, RZ, 0x20 ;  /* 0x00000020ff6f7803 */ /* 0x000fe40000000000 */
[----:B------:R-:W-:Y:S02]  /*6480*/  CS2R R56, SRZ ;  /* 0x0000000000387805 */ /* 0x000fe4000001ff00 */
[----:B------:R-:W-:Y:S02]  /*6490*/  @P2 SEL R2, R3, R2, !P4 ;  /* 0x0000000203022207 */ /* 0x000fe40006000000 */
[----:B------:R-:W-:Y:S02]  /*64a0*/  @P5 SHF.L.U32 R0, R101, 0x1f, RZ ;  /* 0x0000001f65005819 */ /* 0x000fe400000006ff */
[----:B------:R-:W-:Y:S02]  /*64b0*/  LOP3.LUT R2, R2, 0x1, RZ, 0xc0, !PT ;  /* 0x0000000102027812 */ /* 0x000fe400078ec0ff */
[----:B------:R1:W3:Y:S02]  /*64c0*/  @P5 SYNCS.PHASECHK.TRANS64.TRYWAIT P1, [UR48+0x40], R0 ;  /* 0x00004000ff0055a7 */ /* 0x0002e40008021130 */
[----:B------:R-:W-:Y:S04]  /*64d0*/  ISETP.NE.U32.AND P2, PT, R2, 0x1, PT ;  /* 0x000000010200780c */ /* 0x000fe80003f45070 */
[----:B------:R-:W-:Y:S02]  /*64e0*/  P2R R62, PR, RZ, 0x4 ;  /* 0x00000004ff3e7803 */ /* 0x000fe40000000000 */
[----:B-1----:R-:W-:Y:S04]  /*64f0*/  SHF.L.U32 R0, R100, 0x1f, RZ ;  /* 0x0000001f64007819 */ /* 0x002fe800000006ff */
[----:B------:R1:W4:Y:S01]  /*6500*/  SYNCS.PHASECHK.TRANS64.TRYWAIT P0, [R112+URZ+0xb0], R0 ;  /* 0x0000b000700075a7 */ /* 0x00032200080011ff */
[----:B---3--:R-:W-:Y:S01]  /*6510*/  @P5 SEL R61, RZ, 0x1, !P1 ;  /* 0x00000001ff3d5807 */ /* 0x008fe20004800000 */
[----:B-1----:R-:W-:Y:S06]  /*6520*/  @!P5 BRA `(.L_x_109) ;  /* 0x000000000058d947 */ /* 0x002fec0003800000 */
[----:B------:R-:W-:Y:S01]  /*6530*/  IMAD.MOV.U32 R83, RZ, RZ, RZ ;  /* 0x000000ffff537224 */ /* 0x000fe200078e00ff */
[----:B------:R-:W-:Y:S01]  /*6540*/  ISETP.NE.AND P1, PT, R61, RZ, PT ;  /* 0x000000ff3d00720c */ /* 0x000fe20003f25270 */
[----:B------:R-:W-:Y:S01]  /*6550*/  BSSY B0, `(.L_x_110) ;  /* 0x000000c000007945 */ /* 0x000fe20003800000 */
[----:B------:R-:W-:Y:S02]  /*6560*/  CS2R R58, SRZ ;  /* 0x00000000003a7805 */ /* 0x000fe4000001ff00 */
[----:B------:R-:W-:Y:S02]  /*6570*/  CS2R R56, SRZ ;  /* 0x0000000000387805 */ /* 0x000fe4000001ff00 */
[----:B------:R-:W-:Y:S02]  /*6580*/  CS2R R66, SRZ ;  /* 0x0000000000427805 */ /* 0x000fe4000001ff00 */
[----:B------:R-:W-:Y:S02]  /*6590*/  CS2R R64, SRZ ;  /* 0x0000000000407805 */ /* 0x000fe4000001ff00 */
[----:B------:R-:W-:Y:S02]  /*65a0*/  CS2R R74, SRZ ;  /* 0x00000000004a7805 */ /* 0x000fe4000001ff00 */
[----:B------:R-:W-:Y:S02]  /*65b0*/  CS2R R72, SRZ ;  /* 0x0000000000487805 */ /* 0x000fe4000001ff00 */
[----:B------:R-:W-:Y:S01]  /*65c0*/  CS2R R80, SRZ ;  /* 0x0000000000507805 */ /* 0x000fe2000001ff00 */
[----:B------:R-:W-:Y:S06]  /*65d0*/  @P1 BRA `(.L_x_111) ;  /* 0x00000000000c1947 */ /* 0x000fec0003800000 */
[----:B------:R-:W-:Y:S04]  /*65e0*/  SHF.L.U32 R3, R101, 0x1f, RZ ;  /* 0x0000001f65037819 */ /* 0x000fe800000006ff */
[----:B------:R-:W1:Y:S02]  /*65f0*/  SYNCS.PHASECHK.TRANS64.TRYWAIT P1, [UR48+0x40], R3 ;  /* 0x00004003ff0075a7 */ /* 0x000e640008021130 */
[----:B-1----:R-:W-:Y:S05]  /*6600*/  @!P1 BRA `(.L_x_112) ;  /* 0x0000003c00fc9947 */ /* 0x002fea0003800000 */
.L_x_111:
[----:B------:R-:W-:Y:S05]  /*6610*/  BSYNC B0 ;  /* 0x0000000000007941 */ /* 0x000fea0003800000 */
.L_x_110:
[----:B------:R-:W-:Y:S01]  /*6620*/  ISETP.NE.AND P1, PT, R62, RZ, PT ;  /* 0x000000ff3e00720c */ /* 0x000fe20003f25270 */
[----:B------:R-:W-:Y:S11]  /*6630*/  HFMA2 R60, -RZ, RZ, 0, 5.9604644775390625e-08 ;  /* 0x00000001ff3c7431 */ /* 0x000ff600000001ff */
[----:B------:R-:W-:Y:S01]  /*6640*/  @!UPT UIADD3 URZ, UPT, UPT, URZ, URZ, URZ ;  /* 0x000000fffffff290 */ /* 0x000fe2000fffe0ff */
[----:B------:R3:W1:Y:S04]  /*6650*/  @P1 LDS.128 R56, [R104] ;  /* 0x0000000068381984 */ /* 0x0006680000000c00 */
[----:B------:R3:W1:Y:S04]  /*6660*/  @P1 LDS.128 R64, [R103+0x10] ;  /* 0x0000100067401984 */ /* 0x0006680000000c00 */
[----:B------:R3:W1:Y:S04]  /*6670*/  @P1 LDS.128 R72, [R102+0x20] ;  /* 0x0000200066481984 */ /* 0x0006680000000c00 */
[----:B------:R3:W1:Y:S02]  /*6680*/  @P1 LDS.128 R80, [R110+0x30] ;  /* 0x000030006e501984 */ /* 0x0006640000000c00 */
.L_x_109:
[----:B------:R-:W-:Y:S05]  /*6690*/  BSYNC B1 ;  /* 0x0000000000017941 */ /* 0x000fea0003800000 */
.L_x_108:
[----:B-1----:R-:W-:Y:S04]  /*66a0*/  SHF.R.U32.HI R2, RZ, 0x15, R48 ;  /* 0x00000015ff027819 */ /* 0x002fe80000011630 */
[----:B------:R-:W-:Y:S01]  /*66b0*/  LOP3.LUT P1, RZ, R2, 0x3, R96, 0x48, !PT ;  /* 0x0000000302ff7812 */ /* 0x000fe20007824860 */
[----:B------:R-:W-:Y:S01]  /*66c0*/  @!UPT UIADD3 URZ, UPT, UPT, URZ, URZ, URZ ;  /* 0x000000fffffff290 */ /* 0x000fe2000fffe0ff */
[----:B----4-:R-:W-:Y:S11]  /*66d0*/  @P0 BRA `(.L_x_113) ;  /* 0x0000000000080947 */ /* 0x010ff60003800000 */
[----:B------:R-:W1:Y:S02]  /*66e0*/  SYNCS.PHASECHK.TRANS64.TRYWAIT P0, [R112+URZ+0xb0], R0 ;  /* 0x0000b000700075a7 */ /* 0x000e6400080011ff */
[----:B-1----:R-:W-:Y:S05]  /*66f0*/  @!P0 BRA `(.L_x_114) ;  /* 0x0000003c00d88947 */ /* 0x002fea0003800000 */
.L_x_113:
[----:B------:R-:W-:Y:S05]  /*6700*/  @!P1 BRA `(.L_x_115) ;  /* 0x0000000000409947 */ /* 0x000fea0003800000 */
[----:B------:R-:W4:Y:S01]  /*6710*/  LDCU.64 UR8, c[0x4][0x70] ;  /* 0x01000e00ff0877ac */ /* 0x000f220008000a00 */
[----:B------:R-:W-:Y:S01]  /*6720*/  MOV R3, 0x0 ;  /* 0x0000000000037802 */ /* 0x000fe20000000f00 */
[----:B------:R-:W-:Y:S02]  /*6730*/  HFMA2 R12, -RZ, RZ, 0, 5.9604644775390625e-08 ;  /* 0x00000001ff0c7431 */ /* 0x000fe400000001ff */
[----:B------:R-:W-:Y:S02]  /*6740*/  IMAD.MOV.U32 R8, RZ, RZ, 0x192 ;  /* 0x00000192ff087424 */ /* 0x000fe400078e00ff */
[----:B------:R-:W-:Y:S01]  /*6750*/  IMAD.MOV.U32 R13, RZ, RZ, RZ ;  /* 0x000000ffff0d7224 */ /* 0x000fe200078e00ff */
[----:B------:R-:W5:Y:S01]  /*6760*/  LDCU.64 UR6, c[0x4][0x78] ;  /* 0x01000f00ff0677ac */ /* 0x000f620008000a00 */
[----:B------:R-:W1:Y:S01]  /*6770*/  LDC.64 R2, c[0x4][R3] ;  /* 0x0100000003027b82 */ /* 0x000e620000000a00 */
[----:B------:R-:W2:Y:S01]  /*6780*/  LDCU.64 UR4, c[0x4][0x10] ;  /* 0x01000200ff0477ac */ /* 0x000ea20008000a00 */
[----:B----4-:R-:W-:Y:S01]  /*6790*/  MOV R5, UR9 ;  /* 0x0000000900057c02 */ /* 0x010fe20008000f00 */
[----:B------:R-:W-:Y:S01]  /*67a0*/  IMAD.U32 R4, RZ, RZ, UR8 ;  /* 0x00000008ff047e24 */ /* 0x000fe2000f8e00ff */
[----:B-----5:R-:W-:Y:S01]  /*67b0*/  MOV R7, UR7 ;  /* 0x0000000700077c02 */ /* 0x020fe20008000f00 */
[----:B------:R-:W-:Y:S01]  /*67c0*/  IMAD.U32 R6, RZ, RZ, UR6 ;  /* 0x00000006ff067e24 */ /* 0x000fe2000f8e00ff */
[----:B--2---:R-:W-:Y:S01]  /*67d0*/  MOV R11, UR5 ;  /* 0x00000005000b7c02 */ /* 0x004fe20008000f00 */
[----:B------:R-:W-:Y:S02]  /*67e0*/  IMAD.U32 R10, RZ, RZ, UR4 ;  /* 0x00000004ff0a7e24 */ /* 0x000fe4000f8e00ff */
[----:B------:R-:W-:Y:S07]  /*67f0*/  LEPC R20, `(.L_x_115) ;  /* 0x000000001014794e */ /* 0x000fee0000000000 */
[----:B-1-3--:R-:W-:Y:S05]  /*6800*/  CALL.ABS.NOINC R2 ;  /* 0x0000000002007343 */ /* 0x00afea0003c00000 */
.L_x_115:
[----:B------:R-:W-:Y:S01]  /*6810*/  SHF.L.U32 R50, R56, 0x10, RZ ;  /* 0x0000001038327819 */ /* 0x000fe200000006ff */
[----:B------:R-:W-:Y:S05]  /*6820*/  WARPSYNC.ALL ;  /* 0x0000000000007948 */ /* 0x000fea0003800000 */
[----:B------:R-:W-:Y:S01]  /*6830*/  R2UR UR4, R48 ;  /* 0x00000000300472ca */ /* 0x000fe200000e0000 */
[----:B------:R-:W-:Y:S01]  /*6840*/  BSSY.RECONVERGENT B0, `(.L_x_116) ;  /* 0x000008c000007945 */ /* 0x000fe20003800200 */
[----:B------:R-:W-:Y:S02]  /*6850*/  LOP3.LUT R51, R56, 0xffff0000, RZ, 0xc0, !PT ;  /* 0xffff000038337812 */ /* 0x000fe400078ec0ff */
[----:B------:R-:W-:Y:S02]  /*6860*/  SHF.L.U32 R52, R57, 0x10, RZ ;  /* 0x0000001039347819 */ /* 0x000fe400000006ff */
[----:B------:R-:W-:Y:S07]  /*6870*/  ISETP.NE.AND P0, PT, R106, RZ, PT ;  /* 0x000000ff6a00720c */ /* 0x000fee0003f05270 */
[----:B------:R-:W1:Y:S02]  /*6880*/  LDTM.x32 R4, tmem[UR4] ;  /* 0x00000004000479ee */ /* 0x000e6400082c0000 */
[C---:B-12---:R-:W-:Y:S01]  /*6890*/  FMUL R0, R47.reuse, R4 ;  /* 0x000000042f007220 */ /* 0x046fe20000400000 */
[C---:B------:R-:W-:Y:S01]  /*68a0*/  FMUL R2, R47.reuse, R5 ;  /* 0x000000052f027220 */ /* 0x040fe20000400000 */
[C---:B------:R-:W-:Y:S01]  /*68b0*/  FMUL R4, R47.reuse, R8 ;  /* 0x000000082f047220 */ /* 0x040fe20000400000 */
[C---:B------:R-:W-:Y:S01]  /*68c0*/  FMUL R3, R47.reuse, R6 ;  /* 0x000000062f037220 */ /* 0x040fe20000400000 */
[C---:B------:R-:W-:Y:S01]  /*68d0*/  FMUL R5, R47.reuse, R9 ;  /* 0x000000092f057220 */ /* 0x040fe20000400000 */
[C---:B------:R-:W-:Y:S01]  /*68e0*/  FMUL R8, R47.reuse, R12 ;  /* 0x0000000c2f087220 */ /* 0x040fe20000400000 */
[C---:B------:R-:W-:Y:S01]  /*68f0*/  FMUL R6, R47.reuse, R10 ;  /* 0x0000000a2f067220 */ /* 0x040fe20000400000 */
[C---:B------:R-:W-:Y:S01]  /*6900*/  FMUL R9, R47.reuse, R13 ;  /* 0x0000000d2f097220 */ /* 0x040fe20000400000 */
[----:B------:R-:W-:Y:S01]  /*6910*/  FMUL R12, R47, R16 ;  /* 0x000000102f0c7220 */ /* 0x000fe20000400000 */
[----:B------:R-:W-:Y:S01]  /*6920*/  FFMA R0, R49, R50, R0 ;  /* 0x0000003231007223 */ /* 0x000fe20000000000 */
[C---:B------:R-:W-:Y:S01]  /*6930*/  FMUL R10, R47.reuse, R14 ;  /* 0x0000000e2f0a7220 */ /* 0x040fe20000400000 */
[C---:B------:R-:W-:Y:S01]  /*6940*/  FMUL R13, R47.reuse, R17 ;  /* 0x000000112f0d7220 */ /* 0x040fe20000400000 */
[----:B------:R-:W-:Y:S01]  /*6950*/  FMUL R16, R47, R20 ;  /* 0x000000142f107220 */ /* 0x000fe20000400000 */
[----:B------:R-:W-:Y:S01]  /*6960*/  FFMA R2, R49, R51, R2 ;  /* 0x0000003331027223 */ /* 0x000fe20000000002 */
[C---:B------:R-:W-:Y:S01]  /*6970*/  FMUL R14, R47.reuse, R18 ;  /* 0x000000122f0e7220 */ /* 0x040fe20000400000 */
        /* <DEDUP_REMOVED lines=8> */
[----:B------:R-:W-:Y:S01]  /*6a00*/  LOP3.LUT R32, R57, 0xffff0000, RZ, 0xc0, !PT ;  /* 0xffff000039207812 */ /* 0x000fe200078ec0ff */
[C---:B------:R-:W-:Y:S01]  /*6a10*/  FMUL R26, R47.reuse, R30 ;  /* 0x0000001e2f1a7220 */ /* 0x040fe20000400000 */
[----:B------:R-:W-:Y:S01]  /*6a20*/  FMUL R29, R47, R33 ;  /* 0x000000212f1d7220 */ /* 0x000fe20000400000 */
[----:B------:R-:W-:Y:S01]  /*6a30*/  SHF.L.U32 R33, R58, 0x10, RZ ;  /* 0x000000103a217819 */ /* 0x000fe200000006ff */
[----:B------:R-:W-:Y:S01]  /*6a40*/  FFMA R3, R49, R52, R3 ;  /* 0x0000003431037223 */ /* 0x000fe20000000003 */
[----:B------:R-:W-:Y:S01]  /*6a50*/  F2FP.BF16.F32.PACK_AB R52, R2, R0 ;  /* 0x000000000234723e */ /* 0x000fe200000010ff */
[----:B------:R-:W-:Y:S01]  /*6a60*/  FMUL R7, R47, R7 ;  /* 0x000000072f077220 */ /* 0x000fe20000400000 */
[----:B------:R-:W-:Y:S01]  /*6a70*/  SHF.L.U32 R0, R59, 0x10, RZ ;  /* 0x000000103b007819 */ /* 0x000fe200000006ff */
[----:B------:R-:W-:Y:S01]  /*6a80*/  FMUL R30, R47, R34 ;  /* 0x000000222f1e7220 */ /* 0x000fe20000400000 */
[----:B------:R-:W-:Y:S01]  /*6a90*/  LOP3.LUT R34, R58, 0xffff0000, RZ, 0xc0, !PT ;  /* 0xffff00003a227812 */ /* 0x000fe200078ec0ff */
[----:B------:R-:W-:Y:S01]  /*6aa0*/  FFMA R7, R49, R32, R7 ;  /* 0x0000002031077223 */ /* 0x000fe20000000007 */
[----:B------:R-:W-:Y:S01]  /*6ab0*/  LOP3.LUT R2, R59, 0xffff0000, RZ, 0xc0, !PT ;  /* 0xffff00003b027812 */ /* 0x000fe200078ec0ff */
[----:B------:R-:W-:Y:S01]  /*6ac0*/  FFMA R4, R49, R33, R4 ;  /* 0x0000002131047223 */ /* 0x000fe20000000004 */
[----:B------:R-:W-:Y:S01]  /*6ad0*/  FMUL R11, R47, R11 ;  /* 0x0000000b2f0b7220 */ /* 0x000fe20000400000 */
[----:B------:R-:W-:Y:S01]  /*6ae0*/  FFMA R5, R49, R34, R5 ;  /* 0x0000002231057223 */ /* 0x000fe20000000005 */
[----:B------:R-:W-:Y:S01]  /*6af0*/  F2FP.BF16.F32.PACK_AB R53, R7, R3 ;  /* 0x000000030735723e */ /* 0x000fe200000010ff */
[C---:B------:R-:W-:Y:S01]  /*6b00*/  FFMA R6, R49.reuse, R0, R6 ;  /* 0x0000000031067223 */ /* 0x040fe20000000006 */
[C---:B------:R-:W-:Y:S01]  /*6b10*/  SHF.L.U32 R0, R64.reuse, 0x10, RZ ;  /* 0x0000001040007819 */ /* 0x040fe200000006ff */
[----:B------:R-:W-:Y:S01]  /*6b20*/  FFMA R11, R49, R2, R11 ;  /* 0x00000002310b7223 */ /* 0x000fe2000000000b */
[----:B------:R-:W-:Y:S01]  /*6b30*/  LOP3.LUT R2, R64, 0xffff0000, RZ, 0xc0, !PT ;  /* 0xffff000040027812 */ /* 0x000fe200078ec0ff */
[----:B------:R-:W-:Y:S01]  /*6b40*/  FMUL R15, R47, R15 ;  /* 0x0000000f2f0f7220 */ /* 0x000fe20000400000 */
[----:B------:R-:W-:Y:S01]  /*6b50*/  SHF.L.U32 R3, R65, 0x10, RZ ;  /* 0x0000001041037819 */ /* 0x000fe200000006ff */
[----:B------:R-:W-:Y:S01]  /*6b60*/  FFMA R8, R49, R0, R8 ;  /* 0x0000000031087223 */ /* 0x000fe20000000008 */
[----:B------:R-:W-:Y:S01]  /*6b70*/  LOP3.LUT R0, R65, 0xffff0000, RZ, 0xc0, !PT ;  /* 0xffff000041007812 */ /* 0x000fe200078ec0ff */
[C---:B------:R-:W-:Y:S01]  /*6b80*/  FFMA R9, R49.reuse, R2, R9 ;  /* 0x0000000231097223 */ /* 0x040fe20000000009 */
[C---:B------:R-:W-:Y:S01]  /*6b90*/  SHF.L.U32 R2, R66.reuse, 0x10, RZ ;  /* 0x0000001042027819 */ /* 0x040fe200000006ff */
[----:B------:R-:W-:Y:S01]  /*6ba0*/  FFMA R10, R49, R3, R10 ;  /* 0x00000003310a7223 */ /* 0x000fe2000000000a */
[----:B------:R-:W-:Y:S01]  /*6bb0*/  SHF.L.U32 R3, R67, 0x10, RZ ;  /* 0x0000001043037819 */ /* 0x000fe200000006ff */
[C---:B------:R-:W-:Y:S01]  /*6bc0*/  FFMA R15, R49.reuse, R0, R15 ;  /* 0x00000000310f7223 */ /* 0x040fe2000000000f */
[----:B------:R-:W-:Y:S01]  /*6bd0*/  LOP3.LUT R0, R66, 0xffff0000, RZ, 0xc0, !PT ;  /* 0xffff000042007812 */ /* 0x000fe200078ec0ff */
[----:B------:R-:W-:Y:S01]  /*6be0*/  FFMA R12, R49, R2, R12 ;  /* 0x00000002310c7223 */ /* 0x000fe2000000000c */
[C---:B------:R-:W-:Y:S01]  /*6bf0*/  SHF.L.U32 R2, R72.reuse, 0x10, RZ ;  /* 0x0000001048027819 */ /* 0x040fe200000006ff */
[----:B------:R-:W-:Y:S01]  /*6c00*/  FMUL R19, R47, R19 ;  /* 0x000000132f137220 */ /* 0x000fe20000400000 */
[----:B------:R-:W-:Y:S01]  /*6c10*/  F2FP.BF16.F32.PACK_AB R54, R5, R4 ;  /* 0x000000040536723e */ /* 0x000fe200000010ff */
[----:B------:R-:W-:Y:S01]  /*6c20*/  FFMA R13, R49, R0, R13 ;  /* 0x00000000310d7223 */ /* 0x000fe2000000000d */
[----:B------:R-:W-:Y:S01]  /*6c30*/  LOP3.LUT R0, R67, 0xffff0000, RZ, 0xc0, !PT ;  /* 0xffff000043007812 */ /* 0x000fe200078ec0ff */
[----:B------:R-:W-:Y:S01]  /*6c40*/  FFMA R14, R49, R3, R14 ;  /* 0x00000003310e7223 */ /* 0x000fe2000000000e */
[----:B------:R-:W-:Y:S01]  /*6c50*/  LOP3.LUT R3, R72, 0xffff0000, RZ, 0xc0, !PT ;  /* 0xffff000048037812 */ /* 0x000fe200078ec0ff */
[----:B------:R-:W-:Y:S01]  /*6c60*/  FMUL R23, R47, R23 ;  /* 0x000000172f177220 */ /* 0x000fe20000400000 */
[----:B------:R-:W-:Y:S01]  /*6c70*/  F2FP.BF16.F32.PACK_AB R55, R11, R6 ;  /* 0x000000060b37723e */ /* 0x000fe200000010ff */
[----:B------:R-:W-:Y:S01]  /*6c80*/  FFMA R19, R49, R0, R19 ;  /* 0x0000000031137223 */ /* 0x000fe20000000013 */
[----:B------:R-:W-:Y:S01]  /*6c90*/  SHF.L.U32 R0, R73, 0x10, RZ ;  /* 0x0000001049007819 */ /* 0x000fe200000006ff */
[----:B------:R-:W-:Y:S01]  /*6ca0*/  FFMA R16, R49, R2, R16 ;  /* 0x0000000231107223 */ /* 0x000fe20000000010 */
[----:B------:R-:W-:Y:S01]  /*6cb0*/  LOP3.LUT R2, R73, 0xffff0000, RZ, 0xc0, !PT ;  /* 0xffff000049027812 */ /* 0x000fe200078ec0ff */
[----:B------:R-:W-:Y:S01]  /*6cc0*/  FFMA R17, R49, R3, R17 ;  /* 0x0000000331117223 */ /* 0x000fe20000000011 */
[----:B------:R-:W-:Y:S01]  /*6cd0*/  SHF.L.U32 R3, R75, 0x10, RZ ;  /* 0x000000104b037819 */ /* 0x000fe200000006ff */
[----:B------:R-:W-:Y:S01]  /*6ce0*/  FFMA R18, R49, R0, R18 ;  /* 0x0000000031127223 */ /* 0x000fe20000000012 */
[C---:B------:R-:W-:Y:S01]  /*6cf0*/  SHF.L.U32 R0, R74.reuse, 0x10, RZ ;  /* 0x000000104a007819 */ /* 0x040fe200000006ff */
[----:B------:R1:W-:Y:S01]  /*6d00*/  STS.128 [R104], R52 ;  /* 0x0000003468007388 */ /* 0x0003e20000000c00 */
[----:B------:R-:W-:Y:S01]  /*6d10*/  F2FP.BF16.F32.PACK_AB R8, R9, R8 ;  /* 0x000000080908723e */ /* 0x000fe200000010ff */
[C---:B------:R-:W-:Y:S01]  /*6d20*/  FFMA R23, R49.reuse, R2, R23 ;  /* 0x0000000231177223 */ /* 0x040fe20000000017 */
[----:B------:R-:W-:Y:S01]  /*6d30*/  LOP3.LUT R2, R74, 0xffff0000, RZ, 0xc0, !PT ;  /* 0xffff00004a027812 */ /* 0x000fe200078ec0ff */
[----:B------:R-:W-:Y:S01]  /*6d40*/  FFMA R20, R49, R0, R20 ;  /* 0x0000000031147223 */ /* 0x000fe20000000014 */
[----:B------:R-:W-:Y:S01]  /*6d50*/  LOP3.LUT R0, R75, 0xffff0000, RZ, 0xc0, !PT ;  /* 0xffff00004b007812 */ /* 0x000fe200078ec0ff */
[----:B------:R-:W-:Y:S01]  /*6d60*/  FMUL R27, R47, R27 ;  /* 0x0000001b2f1b7220 */ /* 0x000fe20000400000 */
[----:B------:R-:W-:Y:S01]  /*6d70*/  F2FP.BF16.F32.PACK_AB R9, R15, R10 ;  /* 0x0000000a0f09723e */ /* 0x000fe200000010ff */
[C---:B------:R-:W-:Y:S01]  /*6d80*/  FFMA R21, R49.reuse, R2, R21 ;  /* 0x0000000231157223 */ /* 0x040fe20000000015 */
[C---:B------:R-:W-:Y:S01]  /*6d90*/  FFMA R22, R49.reuse, R3, R22 ;  /* 0x0000000331167223 */ /* 0x040fe20000000016 */
[----:B------:R-:W-:Y:S01]  /*6da0*/  FFMA R27, R49, R0, R27 ;  /* 0x00000000311b7223 */ /* 0x000fe2000000001b */
[C---:B------:R-:W-:Y:S01]  /*6db0*/  SHF.L.U32 R2, R80.reuse, 0x10, RZ ;  /* 0x0000001050027819 */ /* 0x040fe200000006ff */
[C---:B------:R-:W-:Y:S01]  /*6dc0*/  FMUL R31, R47.reuse, R31 ;  /* 0x0000001f2f1f7220 */ /* 0x040fe20000400000 */
[----:B------:R-:W-:Y:S01]  /*6dd0*/  LOP3.LUT R0, R80, 0xffff0000, RZ, 0xc0, !PT ;  /* 0xffff000050007812 */ /* 0x000fe200078ec0ff */
[----:B------:R-:W-:Y:S01]  /*6de0*/  FMUL R35, R47, R35 ;  /* 0x000000232f237220 */ /* 0x000fe20000400000 */
[----:B------:R-:W-:Y:S01]  /*6df0*/  SHF.L.U32 R3, R81, 0x10, RZ ;  /* 0x0000001051037819 */ /* 0x000fe200000006ff */
[----:B------:R-:W-:Y:S01]  /*6e00*/  FFMA R24, R49, R2, R24 ;  /* 0x0000000231187223 */ /* 0x000fe20000000018 */
[----:B------:R-:W-:Y:S01]  /*6e10*/  F2FP.BF16.F32.PACK_AB R10, R13, R12 ;  /* 0x0000000c0d0a723e */ /* 0x000fe200000010ff */
[----:B------:R-:W-:Y:S01]  /*6e20*/  FFMA R25, R49, R0, R25 ;  /* 0x0000000031197223 */ /* 0x000fe20000000019 */
[----:B------:R-:W-:Y:S01]  /*6e30*/  F2FP.BF16.F32.PACK_AB R11, R19, R14 ;  /* 0x0000000e130b723e */ /* 0x000fe200000010ff */
[----:B------:R-:W-:Y:S01]  /*6e40*/  FFMA R26, R49, R3, R26 ;  /* 0x00000003311a7223 */ /* 0x000fe2000000001a */
[----:B------:R-:W-:Y:S02]  /*6e50*/  LOP3.LUT R0, R81, 0xffff0000, RZ, 0xc0, !PT ;  /* 0xffff000051007812 */ /* 0x000fe400078ec0ff */
[C---:B------:R-:W-:Y:S01]  /*6e60*/  SHF.L.U32 R2, R82.reuse, 0x10, RZ ;  /* 0x0000001052027819 */ /* 0x040fe200000006ff */
[----:B------:R1:W-:Y:S01]  /*6e70*/  STS.128 [R103+0x10], R8 ;  /* 0x0000100867007388 */ /* 0x0003e20000000c00 */
[----:B------:R-:W-:Y:S01]  /*6e80*/  LOP3.LUT R3, R82, 0xffff0000, RZ, 0xc0, !PT ;  /* 0xffff000052037812 */ /* 0x000fe200078ec0ff */
[----:B------:R-:W-:Y:S01]  /*6e90*/  FFMA R31, R49, R0, R31 ;  /* 0x00000000311f7223 */ /* 0x000fe2000000001f */
[----:B------:R-:W-:Y:S01]  /*6ea0*/  SHF.L.U32 R4, R83, 0x10, RZ ;  /* 0x0000001053047819 */ /* 0x000fe200000006ff */
[----:B------:R-:W-:Y:S01]  /*6eb0*/  FFMA R28, R49, R2, R28 ;  /* 0x00000002311c7223 */ /* 0x000fe2000000001c */
[----:B------:R-:W-:Y:S01]  /*6ec0*/  F2FP.BF16.F32.PACK_AB R16, R17, R16 ;  /* 0x000000101110723e */ /* 0x000fe200000010ff */
[----:B------:R-:W-:Y:S01]  /*6ed0*/  FFMA R29, R49, R3, R29 ;  /* 0x00000003311d7223 */ /* 0x000fe2000000001d */
[----:B------:R-:W-:Y:S01]  /*6ee0*/  LOP3.LUT R5, R83, 0xffff0000, RZ, 0xc0, !PT ;  /* 0xffff000053057812 */ /* 0x000fe200078ec0ff */
[----:B------:R-:W-:Y:S01]  /*6ef0*/  FFMA R30, R49, R4, R30 ;  /* 0x00000004311e7223 */ /* 0x000fe2000000001e */
[----:B------:R-:W-:Y:S02]  /*6f00*/  F2FP.BF16.F32.PACK_AB R17, R23, R18 ;  /* 0x000000121711723e */ /* 0x000fe400000010ff */
[----:B------:R-:W-:Y:S01]  /*6f10*/  F2FP.BF16.F32.PACK_AB R18, R21, R20 ;  /* 0x000000141512723e */ /* 0x000fe200000010ff */
[----:B------:R-:W-:Y:S01]  /*6f20*/  FFMA R35, R49, R5, R35 ;  /* 0x0000000531237223 */ /* 0x000fe20000000023 */
[----:B------:R-:W-:Y:S02]  /*6f30*/  F2FP.BF16.F32.PACK_AB R19, R27, R22 ;  /* 0x000000161b13723e */ /* 0x000fe400000010ff */
[----:B------:R-:W-:Y:S02]  /*6f40*/  F2FP.BF16.F32.PACK_AB R24, R25, R24 ;  /* 0x000000181918723e */ /* 0x000fe400000010ff */
[----:B------:R-:W-:Y:S01]  /*6f50*/  F2FP.BF16.F32.PACK_AB R25, R31, R26 ;  /* 0x0000001a1f19723e */ /* 0x000fe200000010ff */
[----:B------:R1:W-:Y:S01]  /*6f60*/  STS.128 [R102+0x20], R16 ;  /* 0x0000201066007388 */ /* 0x0003e20000000c00 */
[----:B------:R-:W-:Y:S02]  /*6f70*/  F2FP.BF16.F32.PACK_AB R26, R29, R28 ;  /* 0x0000001c1d1a723e */ /* 0x000fe400000010ff */
[----:B------:R-:W-:Y:S05]  /*6f80*/  F2FP.BF16.F32.PACK_AB R27, R35, R30 ;  /* 0x0000001e231b723e */ /* 0x000fea00000010ff */
[----:B------:R1:W-:Y:S01]  /*6f90*/  STS.128 [R110+0x30], R24 ;  /* 0x000030186e007388 */ /* 0x0003e20000000c00 */
[----:B------:R-:W-:Y:S01]  /*6fa0*/  @!PT LDS RZ, [RZ] ;  /* 0x00000000fffff984 */ /* 0x000fe20000000800 */
[----:B------:R-:W-:Y:S01]  /*6fb0*/  @!PT LDS RZ, [RZ] ;  /* 0x00000000fffff984 */ /* 0x000fe20000000800 */
[----:B------:R-:W-:Y:S01]  /*6fc0*/  @!PT LDS RZ, [RZ] ;  /* 0x00000000fffff984 */ /* 0x000fe20000000800 */
[----:B------:R-:W-:Y:S01]  /*6fd0*/  @!PT LDS RZ, [RZ] ;  /* 0x00000000fffff984 */ /* 0x000fe20000000800 */
[----:B------:R2:W-:Y:S07]  /*6fe0*/  MEMBAR.ALL.CTA ;  /* 0x0000000000007992 */ /* 0x0005ee0000008000 */
[----:B--2---:R-:W2:Y:S02]  /*6ff0*/  FENCE.VIEW.ASYNC.S ;  /* 0x00000000000073c6 */ /* 0x004ea40000000000 */
[----:B--2---:R-:W-:Y:S06]  /*7000*/  BAR.SYNC.DEFER_BLOCKING 0x1, 0x80 ;  /* 0x0042000000007b1d */ /* 0x004fec0000010000 */
[----:B------:R-:W-:Y:S05]  /*7010*/  @P0 BRA `(.L_x_117) ;  /* 0x0000000000380947 */ /* 0x000fea0003800000 */
[----:B------:R-:W-:Y:S02]  /*7020*/  UIADD3 UR4, UPT, UPT, UR48, 0x200, URZ ;  /* 0x0000020030047890 */ /* 0x000fe4000fffe0ff */
[----:B------:R-:W-:Y:S01]  /*7030*/  UIADD3 UR8, UP0, UPT, UR52, 0x680, URZ ;  /* 0x0000068034087890 */ /* 0x000fe2000ff1e0ff */
[----:B------:R-:W-:Y:S01]  /*7040*/  UMOV UR43, UR36 ;  /* 0x00000024002b7c82 */ /* 0x000fe20008000000 */
[----:B------:R-:W-:Y:S02]  /*7050*/  UIADD3 UR5, UPT, UPT, UR41, 0x80, URZ ;  /* 0x0000008029057890 */ /* 0x000fe4000fffe0ff */
[----:B------:R-:W-:Y:S01]  /*7060*/  MOV R97, UR4 ;  /* 0x0000000400617c02 */ /* 0x000fe20008000f00 */
[----:B------:R-:W-:Y:S02]  /*7070*/  UIADD3.X UR9, UPT, UPT, URZ, UR53, URZ, UP0, !UPT ;  /* 0x00000035ff097290 */ /* 0x000fe400087fe4ff */
[----:B------:R-:W-:Y:S01]  /*7080*/  UIADD3 UR4, UPT, UPT, UR48, 0x1200, URZ ;  /* 0x0000120030047890 */ /* 0x000fe2000fffe0ff */
[----:B------:R-:W-:Y:S01]  /*7090*/  R2UR UR40, R97 ;  /* 0x00000000612872ca */ /* 0x000fe200000e0000 */
[----:B------:R-:W-:Y:S01]  /*70a0*/  UMOV UR6, UR42 ;  /* 0x0000002a00067c82 */ /* 0x000fe20008000000 */
[----:B------:R-:W-:Y:S11]  /*70b0*/  UMOV UR7, UR36 ;  /* 0x0000002400077c82 */ /* 0x000ff60008000000 */
[----:B------:R2:W-:Y:S01]  /*70c0*/  UTMASTG.3D [UR40], [UR8] ;  /* 0x00000028080073b5 */ /* 0x0005e20008010000 */
[----:B------:R2:W-:Y:S01]  /*70d0*/  UTMASTG.3D [UR4], [UR8] ;  /* 0x00000004080073b5 */ /* 0x0005e20008010000 */
[----:B------:R0:W-:Y:S01]  /*70e0*/  UTMACMDFLUSH ;  /* 0x00000000000079b7 */ /* 0x0001e20000000000 */
[----:B--2---:R-:W-:Y:S04]  /*70f0*/  DEPBAR.LE SB0, 0x1 ;  /* 0x000080400000791a */ /* 0x004fe80000000000 */
.L_x_117:
[----:B------:R-:W-:Y:S05]  /*7100*/  BSYNC.RECONVERGENT B0 ;  /* 0x0000000000007941 */ /* 0x000fea0003800200 */
.L_x_116:
[----:B------:R-:W-:Y:S01]  /*7110*/  BAR.SYNC.DEFER_BLOCKING 0x1, 0x80 ;  /* 0x0042000000007b1d */ /* 0x000fe20000010000 */
[----:B------:R-:W-:Y:S01]  /*7120*/  ISETP.NE.AND P1, PT, R111, RZ, PT ;  /* 0x000000ff6f00720c */ /* 0x000fe20003f25270 */
[----:B------:R-:W-:Y:S01]  /*7130*/  UISETP.NE.AND UP0, UPT, UR49, URZ, UPT ;  /* 0x000000ff3100728c */ /* 0x000fe2000bf05270 */
[----:B------:R-:W-:Y:S11]  /*7140*/  LEA R2, R60, UR48, 0x3 ;  /* 0x000000303c027c11 */ /* 0x000ff6000f8e18ff */
[----:B------:R-:W-:Y:S01]  /*7150*/  @P1 SHF.L.U32 R3, R101, 0x1f, RZ ;  /* 0x0000001f65031819 */ /* 0x000fe200000006ff */
[----:B------:R-:W-:Y:S06]  /*7160*/  BRA.U !UP0, `(.L_x_118) ;  /* 0x0000000108247547 */ /* 0x000fec000b800000 */
[----:B------:R-:W-:Y:S01]  /*7170*/  IMAD.U32 R4, RZ, RZ, UR51 ;  /* 0x00000033ff047e24 */ /* 0x000fe2000f8e00ff */
[----:B------:R-:W-:Y:S01]  /*7180*/  MOV R0, UR37 ;  /* 0x0000002500007c02 */ /* 0x000fe20008000f00 */
[----:B------:R-:W-:Y:S03]  /*7190*/  UIADD3 UR51, UPT, UPT, UR51, 0x1, URZ ;  /* 0x0000000133337890 */ /* 0x000fe6000fffe0ff */
[----:B------:R-:W-:Y:S01]  /*71a0*/  @P1 LEA R4, R4, UR48, 0x3 ;  /* 0x0000003004041c11 */ /* 0x000fe2000f8e18ff */
[----:B------:R-:W-:Y:S04]  /*71b0*/  UISETP.NE.AND UP0, UPT, UR51, 0x4, UPT ;  /* 0x000000043300788c */ /* 0x000fe8000bf05270 */
[----:B------:R-:W-:Y:S01]  /*71c0*/  @P1 VIADD R4, R4, 0x60 ;  /* 0x0000006004041836 */ /* 0x000fe20000000000 */
[----:B------:R-:W-:Y:S04]  /*71d0*/  USEL UR51, UR51, URZ, UP0 ;  /* 0x000000ff33337287 */ /* 0x000fe80008000000 */
[----:B------:R-:W-:Y:S04]  /*71e0*/  @P1 PRMT R0, R0, 0x654, R4 ;  /* 0x0000065400001816 */ /* 0x000fe80000000004 */
[----:B------:R2:W-:Y:S04]  /*71f0*/  @P1 SYNCS.ARRIVE.TRANS64.RED.A1T0 RZ, [R0+URZ], RZ ;  /* 0x000000ff00ff19a7 */ /* 0x0005e800081004ff */
.L_x_118:
[----:B------:R-:W4:Y:S01]  /*7200*/  @P1 SYNCS.PHASECHK.TRANS64.TRYWAIT P0, [R2+URZ+0x40], R3 ;  /* 0x00004003020015a7 */ /* 0x000f2200080011ff */
[----:B------:R-:W-:Y:S01]  /*7210*/  BSSY B1, `(.L_x_119) ;  /* 0x0000016000017945 */ /* 0x000fe20003800000 */
[----:B----4-:R-:W-:Y:S03]  /*7220*/  @P1 SEL R61, RZ, 0x1, !P0 ;  /* 0x00000001ff3d1807 */ /* 0x010fe60004000000 */
[----:B------:R-:W-:Y:S05]  /*7230*/  @!P1 BRA `(.L_x_120) ;  /* 0x00000000004c9947 */ /* 0x000fea0003800000 */
[----:B------:R-:W-:Y:S01]  /*7240*/  ISETP.NE.AND P0, PT, R61, RZ, PT ;  /* 0x000000ff3d00720c */ /* 0x000fe20003f05270 */
[----:B------:R-:W-:Y:S01]  /*7250*/  BSSY B0, `(.L_x_121) ;  /* 0x000000b000007945 */ /* 0x000fe20003800000 */
[----:B------:R-:W-:Y:S11]  /*7260*/  ISETP.NE.AND P1, PT, R62, RZ, PT ;  /* 0x000000ff3e00720c */ /* 0x000ff60003f25270 */
[----:B------:R-:W-:Y:S02]  /*7270*/  @!UPT UIADD3 URZ, UPT, UPT, URZ, URZ, URZ ;  /* 0x000000fffffff290 */ /* 0x000fe4000fffe0ff */
[C---:B------:R-:W-:Y:S01]  /*7280*/  @P1 IMAD R6, R60.reuse, 0x2000, R104 ;  /* 0x000020003c061824 */ /* 0x040fe200078e0268 */
[C---:B------:R-:W-:Y:S01]  /*7290*/  @P1 LEA R4, R60.reuse, R102, 0xd ;  /* 0x000000663c041211 */ /* 0x040fe200078e68ff */
[C---:B------:R-:W-:Y:S02]  /*72a0*/  @P1 IMAD R5, R60.reuse, 0x2000, R103 ;  /* 0x000020003c051824 */ /* 0x040fe400078e0267 */
[----:B------:R-:W-:Y:S01]  /*72b0*/  @P1 IMAD R3, R60, 0x2000, R110 ;  /* 0x000020003c031824 */ /* 0x000fe200078e026e */
[----:B------:R-:W-:Y:S06]  /*72c0*/  @P0 BRA `(.L_x_122) ;  /* 0x00000000000c0947 */ /* 0x000fec0003800000 */
[----:B--2---:R-:W-:Y:S04]  /*72d0*/  SHF.L.U32 R0, R101, 0x1f, RZ ;  /* 0x0000001f65007819 */ /* 0x004fe800000006ff */
[----:B------:R-:W2:Y:S02]  /*72e0*/  SYNCS.PHASECHK.TRANS64.TRYWAIT P0, [R2+URZ+0x40], R0 ;  /* 0x00004000020075a7 */ /* 0x000ea400080011ff */
[----:B--2---:R-:W-:Y:S05]  /*72f0*/  @!P0 BRA `(.L_x_123) ;  /* 0x0000003000ec8947 */ /* 0x004fea0003800000 */
.L_x_122:
[----:B------:R-:W-:Y:S05]  /*7300*/  BSYNC B0 ;  /* 0x0000000000007941 */ /* 0x000fea0003800000 */
.L_x_121:
[----:B------:R-:W-:Y:S02]  /*7310*/  ISETP.NE.AND P0, PT, R62, RZ, PT ;  /* 0x000000ff3e00720c */ /* 0x000fe40003f05270 */
[----:B------:R-:W-:Y:S11]  /*7320*/  IADD3 R60, PT, PT, R60, 0x1, RZ ;  /* 0x000000013c3c7810 */ /* 0x000ff60007ffe0ff */
[----:B------:R4:W1:Y:S04]  /*7330*/  @P0 LDS.128 R56, [R6] ;  /* 0x0000000006380984 */ /* 0x0008680000000c00 */
[----:B------:R4:W1:Y:S04]  /*7340*/  @P0 LDS.128 R64, [R5+0x10] ;  /* 0x0000100005400984 */ /* 0x0008680000000c00 */
[----:B------:R4:W1:Y:S04]  /*7350*/  @P0 LDS.128 R72, [R4+0x20] ;  /* 0x0000200004480984 */ /* 0x0008680000000c00 */
[----:B------:R4:W1:Y:S02]  /*7360*/  @P0 LDS.128 R80, [R3+0x30] ;  /* 0x0000300003500984 */ /* 0x0008640000000c00 */
.L_x_120:
[----:B------:R-:W-:Y:S05]  /*7370*/  BSYNC B1 ;  /* 0x0000000000017941 */ /* 0x000fea0003800000 */
.L_x_119:
[----:B--2---:R-:W-:Y:S05]  /*7380*/  VIADD R0, R48, 0x20 ;  /* 0x0000002030007836 */ /* 0x004fea0000000000 */
[----:B------:R-:W-:Y:S04]  /*7390*/  SHF.R.U32.HI R0, RZ, 0x15, R0 ;  /* 0x00000015ff007819 */ /* 0x000fe80000011600 */
[----:B------:R-:W-:Y:S11]  /*73a0*/  LOP3.LUT P0, RZ, R0, 0x3, R96, 0x48, !PT ;  /* 0x0000000300ff7812 */ /* 0x000ff60007804860 */
[----:B------:R-:W-:Y:S02]  /*73b0*/  @!UPT UIADD3 URZ, UPT, UPT, URZ, URZ, URZ ;  /* 0x000000fffffff290 */ /* 0x000fe4000fffe0ff */
[----:B------:R-:W-:Y:S05]  /*73c0*/  @!P0 BRA `(.L_x_124) ;  /* 0x0000000000408947 */ /* 0x000fea0003800000 */
[----:B------:R-:W2:Y:S01]  /*73d0*/  LDCU.64 UR8, c[0x4][0x70] ;  /* 0x01000e00ff0877ac */ /* 0x000ea20008000a00 */
[----:B----4-:R-:W-:Y:S01]  /*73e0*/  MOV R3, 0x0 ;  /* 0x0000000000037802 */ /* 0x010fe20000000f00 */
[----:B------:R-:W-:Y:S02]  /*73f0*/  HFMA2 R12, -RZ, RZ, 0, 5.9604644775390625e-08 ;  /* 0x00000001ff0c7431 */ /* 0x000fe400000001ff */
[----:B-1----:R-:W-:Y:S02]  /*7400*/  IMAD.MOV.U32 R8, RZ, RZ, 0x192 ;  /* 0x00000192ff087424 */ /* 0x002fe400078e00ff */
[----:B------:R-:W-:Y:S01]  /*7410*/  IMAD.MOV.U32 R13, RZ, RZ, RZ ;  /* 0x000000ffff0d7224 */ /* 0x000fe200078e00ff */
[----:B------:R-:W1:Y:S01]  /*7420*/  LDCU.64 UR6, c[0x4][0x78] ;  /* 0x01000f00ff0677ac */ /* 0x000e620008000a00 */
[----:B------:R-:W4:Y:S01]  /*7430*/  LDC.64 R2, c[0x4][R3] ;  /* 0x0100000003027b82 */ /* 0x000f220000000a00 */
[----:B------:R-:W5:Y:S01]  /*7440*/  LDCU.64 UR4, c[0x4][0x10] ;  /* 0x01000200ff0477ac */ /* 0x000f620008000a00 */
[----:B--2---:R-:W-:Y:S01]  /*7450*/  MOV R5, UR9 ;  /* 0x0000000900057c02 */ /* 0x004fe20008000f00 */
[----:B------:R-:W-:Y:S01]  /*7460*/  IMAD.U32 R4, RZ, RZ, UR8 ;  /* 0x00000008ff047e24 */ /* 0x000fe2000f8e00ff */
[----:B-1----:R-:W-:Y:S01]  /*7470*/  MOV R7, UR7 ;  /* 0x0000000700077c02 */ /* 0x002fe20008000f00 */
[----:B------:R-:W-:Y:S01]  /*7480*/  IMAD.U32 R6, RZ, RZ, UR6 ;  /* 0x00000006ff067e24 */ /* 0x000fe2000f8e00ff */
[----:B-----5:R-:W-:Y:S01]  /*7490*/  MOV R11, UR5 ;  /* 0x00000005000b7c02 */ /* 0x020fe20008000f00 */
[----:B------:R-:W-:Y:S02]  /*74a0*/  IMAD.U32 R10, RZ, RZ, UR4 ;  /* 0x00000004ff0a7e24 */ /* 0x000fe4000f8e00ff */
[----:B------:R-:W-:Y:S07]  /*74b0*/  LEPC R20, `(.L_x_124) ;  /* 0x000000001014794e */ /* 0x000fee0000000000 */
[----:B---34-:R-:W-:Y:S05]  /*74c0*/  CALL.ABS.NOINC R2 ;  /* 0x0000000002007343 */ /* 0x018fea0003c00000 */
.L_x_124:
[----:B------:R-:W-:Y:S01]  /*74d0*/  ISETP.NE.AND P6, PT, R111, RZ, PT ;  /* 0x000000ff6f00720c */ /* 0x000fe20003fc5270 */
[----:B------:R-:W-:Y:S05]  /*74e0*/  WARPSYNC.ALL ;  /* 0x0000000000007948 */ /* 0x000fea0003800000 */
[----:B------:R-:W-:Y:S01]  /*74f0*/  R2UR UR4, R48 ;  /* 0x00000000300472ca */ /* 0x000fe200000e0000 */
[----:B------:R-:W-:Y:S01]  /*7500*/  BSSY.RECONVERGENT B0, `(.L_x_125) ;  /* 0x0000094000007945 */ /* 0x000fe20003800200 */
[----:B------:R-:W-:Y:S02]  /*7510*/  MOV R50, UR51 ;  /* 0x0000003300327c02 */ /* 0x000fe40008000f00 */
[----:B-1--4-:R-:W-:Y:S02]  /*7520*/  SHF.L.U32 R3, R56, 0x10, RZ ;  /* 0x0000001038037819 */ /* 0x012fe400000006ff */
[----:B------:R-:W-:Y:S02]  /*7530*/  MOV R63, UR37 ;  /* 0x00000025003f7c02 */ /* 0x000fe40008000f00 */
[----:B------:R-:W-:Y:S02]  /*7540*/  @P6 LEA R50, R50, UR48, 0x3 ;  /* 0x0000003032326c11 */ /* 0x000fe4000f8e18ff */
[----:B------:R-:W-:Y:S02]  /*7550*/  LOP3.LUT R51, R57, 0xffff0000, RZ, 0xc0, !PT ;  /* 0xffff000039337812 */ /* 0x000fe400078ec0ff */
[----:B------:R-:W-:Y:S01]  /*7560*/  @P6 IADD3 R50, PT, PT, R50, 0x60, RZ ;  /* 0x0000006032326810 */ /* 0x000fe20007ffe0ff */
[----:B------:R-:W1:Y:S01]  /*7570*/  LDTM.x32 R4, tmem[UR4+0x20] ;  /* 0x00002004000479ee */ /* 0x000e6200082c0000 */
[----:B------:R-:W-:Y:S02]  /*7580*/  ISETP.NE.AND P0, PT, R106, RZ, PT ;  /* 0x000000ff6a00720c */ /* 0x000fe40003f05270 */
[----:B------:R-:W-:Y:S02]  /*7590*/  @P6 PRMT R63, R63, 0x654, R50 ;  /* 0x000006543f3f6816 */ /* 0x000fe40000000032 */
[----:B------:R-:W-:Y:S01]  /*75a0*/  SHF.L.U32 R50, R57, 0x10, RZ ;  /* 0x0000001039327819 */ /* 0x000fe200000006ff */
[C---:B-1----:R-:W-:Y:S01]  /*75b0*/  FMUL R0, R47.reuse, R4 ;  /* 0x000000042f007220 */ /* 0x042fe20000400000 */
[----:B------:R-:W-:Y:S01]  /*75c0*/  LOP3.LUT R4, R56, 0xffff0000, RZ, 0xc0, !PT ;  /* 0xffff000038047812 */ /* 0x000fe200078ec0ff */
[C---:B------:R-:W-:Y:S01]  /*75d0*/  FMUL R2, R47.reuse, R5 ;  /* 0x000000052f027220 */ /* 0x040fe20000400000 */
[----:B------:R-:W-:Y:S01]  /*75e0*/  FMUL R7, R47, R7 ;  /* 0x000000072f077220 */ /* 0x000fe20000400000 */
[----:B------:R-:W-:Y:S01]  /*75f0*/  FFMA R0, R49, R3, R0 ;  /* 0x0000000331007223 */ /* 0x000fe20000000000 */
[----:B------:R-:W-:Y:S01]  /*7600*/  FMUL R3, R47, R6 ;  /* 0x000000062f037220 */ /* 0x000fe20000400000 */
[----:B------:R-:W-:Y:S01]  /*7610*/  FFMA R2, R49, R4, R2 ;  /* 0x0000000431027223 */ /* 0x000fe20000000002 */
[C---:B------:R-:W-:Y:S01]  /*7620*/  FMUL R4, R47.reuse, R8 ;  /* 0x000000082f047220 */ /* 0x040fe20000400000 */
[C---:B------:R-:W-:Y:S01]  /*7630*/  FMUL R8, R47.reuse, R12 ;  /* 0x0000000c2f087220 */ /* 0x040fe20000400000 */
[C---:B------:R-:W-:Y:S01]  /*7640*/  FMUL R12, R47.reuse, R16 ;  /* 0x000000102f0c7220 */ /* 0x040fe20000400000 */
[C---:B------:R-:W-:Y:S01]  /*7650*/  FMUL R16, R47.reuse, R20 ;  /* 0x000000142f107220 */ /* 0x040fe20000400000 */
[----:B------:R-:W-:Y:S01]  /*7660*/  F2FP.BF16.F32.PACK_AB R52, R2, R0 ;  /* 0x000000000234723e */ /* 0x000fe200000010ff */
[C---:B------:R-:W-:Y:S01]  /*7670*/  FMUL R20, R47.reuse, R24 ;  /* 0x000000182f147220 */ /* 0x040fe20000400000 */
[C---:B------:R-:W-:Y:S01]  /*7680*/  LOP3.LUT R0, R58.reuse, 0xffff0000, RZ, 0xc0, !PT ;  /* 0xffff00003a007812 */ /* 0x040fe200078ec0ff */
[----:B------:R-:W-:Y:S01]  /*7690*/  FMUL R24, R47, R28 ;  /* 0x0000001c2f187220 */ /* 0x000fe20000400000 */
[----:B------:R-:W-:Y:S01]  /*76a0*/  SHF.L.U32 R2, R59, 0x10, RZ ;  /* 0x000000103b027819 */ /* 0x000fe200000006ff */
[C---:B------:R-:W-:Y:S01]  /*76b0*/  FMUL R28, R47.reuse, R32 ;  /* 0x000000202f1c7220 */ /* 0x040fe20000400000 */
[----:B------:R-:W-:Y:S01]  /*76c0*/  SHF.L.U32 R32, R58, 0x10, RZ ;  /* 0x000000103a207819 */ /* 0x000fe200000006ff */
[----:B------:R-:W-:Y:S01]  /*76d0*/  FMUL R5, R47, R9 ;  /* 0x000000092f057220 */ /* 0x000fe20000400000 */
[C---:B------:R-:W-:Y:S01]  /*76e0*/  FFMA R3, R49.reuse, R50, R3 ;  /* 0x0000003231037223 */ /* 0x040fe20000000003 */
[----:B------:R-:W-:Y:S01]  /*76f0*/  FFMA R7, R49, R51, R7 ;  /* 0x0000003331077223 */ /* 0x000fe20000000007 */
[----:B------:R-:W-:Y:S01]  /*7700*/  FMUL R6, R47, R10 ;  /* 0x0000000a2f067220 */ /* 0x000fe20000400000 */
[----:B------:R-:W-:Y:S01]  /*7710*/  FFMA R4, R49, R32, R4 ;  /* 0x0000002031047223 */ /* 0x000fe20000000004 */
[----:B------:R-:W-:Y:S01]  /*7720*/  LOP3.LUT R32, R59, 0xffff0000, RZ, 0xc0, !PT ;  /* 0xffff00003b207812 */ /* 0x000fe200078ec0ff */
[----:B------:R-:W-:Y:S01]  /*7730*/  FFMA R5, R49, R0, R5 ;  /* 0x0000000031057223 */ /* 0x000fe20000000005 */
[C---:B------:R-:W-:Y:S01]  /*7740*/  SHF.L.U32 R0, R64.reuse, 0x10, RZ ;  /* 0x0000001040007819 */ /* 0x040fe200000006ff */
[----:B------:R-:W-:Y:S01]  /*7750*/  FMUL R11, R47, R11 ;  /* 0x0000000b2f0b7220 */ /* 0x000fe20000400000 */
[----:B------:R-:W-:Y:S01]  /*7760*/  F2FP.BF16.F32.PACK_AB R53, R7, R3 ;  /* 0x000000030735723e */ /* 0x000fe200000010ff */
[C---:B------:R-:W-:Y:S01]  /*7770*/  FFMA R6, R49.reuse, R2, R6 ;  /* 0x0000000231067223 */ /* 0x040fe20000000006 */
[----:B------:R-:W-:Y:S01]  /*7780*/  LOP3.LUT R2, R64, 0xffff0000, RZ, 0xc0, !PT ;  /* 0xffff000040027812 */ /* 0x000fe200078ec0ff */
[----:B------:R-:W-:Y:S01]  /*7790*/  FFMA R11, R49, R32, R11 ;  /* 0x00000020310b7223 */ /* 0x000fe2000000000b */
[----:B------:R-:W-:Y:S01]  /*77a0*/  SHF.L.U32 R3, R65, 0x10, RZ ;  /* 0x0000001041037819 */ /* 0x000fe200000006ff */
[----:B------:R-:W-:Y:S01]  /*77b0*/  FFMA R8, R49, R0, R8 ;  /* 0x0000000031087223 */ /* 0x000fe20000000008 */
[----:B------:R-:W-:Y:S01]  /*77c0*/  LOP3.LUT R0, R65, 0xffff0000, RZ, 0xc0, !PT ;  /* 0xffff000041007812 */ /* 0x000fe200078ec0ff */
[----:B------:R-:W-:Y:S01]  /*77d0*/  FMUL R9, R47, R13 ;  /* 0x0000000d2f097220 */ /* 0x000fe20000400000 */
[----:B------:R-:W-:Y:S01]  /*77e0*/  F2FP.BF16.F32.PACK_AB R54, R5, R4 ;  /* 0x000000040536723e */ /* 0x000fe200000010ff */
[----:B------:R-:W-:Y:S01]  /*77f0*/  FMUL R10, R47, R14 ;  /* 0x0000000e2f0a7220 */ /* 0x000fe20000400000 */
[----:B------:R-:W-:Y:S01]  /*7800*/  F2FP.BF16.F32.PACK_AB R55, R11, R6 ;  /* 0x000000060b37723e */ /* 0x000fe200000010ff */
[----:B------:R-:W-:Y:S01]  /*7810*/  FMUL R15, R47, R15 ;  /* 0x0000000f2f0f7220 */ /* 0x000fe20000400000 */
[----:B------:R-:W-:Y:S01]  /*7820*/  SHF.L.U32 R4, R81, 0x10, RZ ;  /* 0x0000001051047819 */ /* 0x000fe200000006ff */
[C---:B------:R-:W-:Y:S01]  /*7830*/  FFMA R9, R49.reuse, R2, R9 ;  /* 0x0000000231097223 */ /* 0x040fe20000000009 */
[C---:B------:R-:W-:Y:S01]  /*7840*/  SHF.L.U32 R2, R66.reuse, 0x10, RZ ;  /* 0x0000001042027819 */ /* 0x040fe200000006ff */
[C---:B------:R-:W-:Y:S01]  /*7850*/  FFMA R10, R49.reuse, R3, R10 ;  /* 0x00000003310a7223 */ /* 0x040fe2000000000a */
[----:B------:R-:W-:Y:S01]  /*7860*/  LOP3.LUT R3, R66, 0xffff0000, RZ, 0xc0, !PT ;  /* 0xffff000042037812 */ /* 0x000fe200078ec0ff */
[----:B------:R-:W-:Y:S01]  /*7870*/  FFMA R15, R49, R0, R15 ;  /* 0x00000000310f7223 */ /* 0x000fe2000000000f */
[----:B------:R-:W-:Y:S01]  /*7880*/  SHF.L.U32 R0, R67, 0x10, RZ ;  /* 0x0000001043007819 */ /* 0x000fe200000006ff */
[----:B------:R-:W-:Y:S01]  /*7890*/  FMUL R13, R47, R17 ;  /* 0x000000112f0d7220 */ /* 0x000fe20000400000 */
[----:B------:R-:W-:Y:S01]  /*78a0*/  F2FP.BF16.F32.PACK_AB R8, R9, R8 ;  /* 0x000000080908723e */ /* 0x000fe200000010ff */
[----:B------:R-:W-:Y:S01]  /*78b0*/  FMUL R14, R47, R18 ;  /* 0x000000122f0e7220 */ /* 0x000fe20000400000 */
[----:B------:R-:W-:Y:S01]  /*78c0*/  F2FP.BF16.F32.PACK_AB R9, R15, R10 ;  /* 0x0000000a0f09723e */ /* 0x000fe200000010ff */
[----:B------:R-:W-:Y:S01]  /*78d0*/  FFMA R12, R49, R2, R12 ;  /* 0x00000002310c7223 */ /* 0x000fe2000000000c */
[----:B------:R-:W-:Y:S01]  /*78e0*/  LOP3.LUT R2, R67, 0xffff0000, RZ, 0xc0, !PT ;  /* 0xffff000043027812 */ /* 0x000fe200078ec0ff */
[----:B------:R-:W-:Y:S01]  /*78f0*/  FFMA R13, R49, R3, R13 ;  /* 0x00000003310d7223 */ /* 0x000fe2000000000d */
[----:B------:R-:W-:Y:S01]  /*7900*/  SHF.L.U32 R3, R73, 0x10, RZ ;  /* 0x0000001049037819 */ /* 0x000fe200000006ff */
[----:B------:R-:W-:Y:S01]  /*7910*/  FFMA R14, R49, R0, R14 ;  /* 0x00000000310e7223 */ /* 0x000fe2000000000e */
[C---:B------:R-:W-:Y:S01]  /*7920*/  SHF.L.U32 R0, R72.reuse, 0x10, RZ ;  /* 0x0000001048007819 */ /* 0x040fe200000006ff */
[----:B------:R-:W-:Y:S01]  /*7930*/  FMUL R19, R47, R19 ;  /* 0x000000132f137220 */ /* 0x000fe20000400000 */
[----:B------:R-:W-:Y:S01]  /*7940*/  F2FP.BF16.F32.PACK_AB R10, R13, R12 ;  /* 0x0000000c0d0a723e */ /* 0x000fe200000010ff */
[----:B------:R-:W-:Y:S01]  /*7950*/  FMUL R17, R47, R21 ;  /* 0x000000152f117220 */ /* 0x000fe20000400000 */
[----:B------:R-:W-:Y:S01]  /*7960*/  LOP3.LUT R5, R83, 0xffff0000, RZ, 0xc0, !PT ;  /* 0xffff000053057812 */ /* 0x000fe200078ec0ff */
[C---:B------:R-:W-:Y:S01]  /*7970*/  FFMA R19, R49.reuse, R2, R19 ;  /* 0x0000000231137223 */ /* 0x040fe20000000013 */
[----:B------:R-:W-:Y:S01]  /*7980*/  LOP3.LUT R2, R72, 0xffff0000, RZ, 0xc0, !PT ;  /* 0xffff000048027812 */ /* 0x000fe200078ec0ff */
[----:B------:R1:W-:Y:S01]  /*7990*/  STS.128 [R104+0x2000], R52 ;  /* 0x0020003468007388 */ /* 0x0003e20000000c00 */
[----:B------:R-:W-:Y:S01]  /*79a0*/  FFMA R16, R49, R0, R16 ;  /* 0x0000000031107223 */ /* 0x000fe20000000010 */
[----:B------:R-:W-:Y:S01]  /*79b0*/  LOP3.LUT R0, R73, 0xffff0000, RZ, 0xc0, !PT ;  /* 0xffff000049007812 */ /* 0x000fe200078ec0ff */
[----:B------:R-:W-:Y:S01]  /*79c0*/  FMUL R18, R47, R22 ;  /* 0x000000162f127220 */ /* 0x000fe20000400000 */
[----:B------:R-:W-:Y:S01]  /*79d0*/  F2FP.BF16.F32.PACK_AB R11, R19, R14 ;  /* 0x0000000e130b723e */ /* 0x000fe200000010ff */
[----:B------:R-:W-:Y:S01]  /*79e0*/  FMUL R23, R47, R23 ;  /* 0x000000172f177220 */ /* 0x000fe20000400000 */
[C---:B------:R-:W-:Y:S01]  /*79f0*/  FFMA R17, R49.reuse, R2, R17 ;  /* 0x0000000231117223 */ /* 0x040fe20000000011 */
[C---:B------:R-:W-:Y:S01]  /*7a00*/  SHF.L.U32 R2, R74.reuse, 0x10, RZ ;  /* 0x000000104a027819 */ /* 0x040fe200000006ff */
[----:B------:R-:W-:Y:S01]  /*7a10*/  FFMA R18, R49, R3, R18 ;  /* 0x0000000331127223 */ /* 0x000fe20000000012 */
[----:B------:R-:W-:Y:S01]  /*7a20*/  SHF.L.U32 R3, R75, 0x10, RZ ;  /* 0x000000104b037819 */ /* 0x000fe200000006ff */
[----:B------:R1:W-:Y:S01]  /*7a30*/  STS.128 [R103+0x2010], R8 ;  /* 0x0020100867007388 */ /* 0x0003e20000000c00 */
[----:B------:R-:W-:Y:S01]  /*7a40*/  F2FP.BF16.F32.PACK_AB R16, R17, R16 ;  /* 0x000000101110723e */ /* 0x000fe200000010ff */
[----:B------:R-:W-:Y:S01]  /*7a50*/  FFMA R23, R49, R0, R23 ;  /* 0x0000000031177223 */ /* 0x000fe20000000017 */
[----:B------:R-:W-:Y:S01]  /*7a60*/  LOP3.LUT R0, R74, 0xffff0000, RZ, 0xc0, !PT ;  /* 0xffff00004a007812 */ /* 0x000fe200078ec0ff */
[C---:B------:R-:W-:Y:S01]  /*7a70*/  FMUL R21, R47.reuse, R25 ;  /* 0x000000192f157220 */ /* 0x040fe20000400000 */
[----:B------:R-:W-:Y:S01]  /*7a80*/  FMUL R22, R47, R26 ;  /* 0x0000001a2f167220 */ /* 0x000fe20000400000 */
[C---:B------:R-:W-:Y:S01]  /*7a90*/  FFMA R20, R49.reuse, R2, R20 ;  /* 0x0000000231147223 */ /* 0x040fe20000000014 */
[C---:B------:R-:W-:Y:S01]  /*7aa0*/  SHF.L.U32 R2, R80.reuse, 0x10, RZ ;  /* 0x0000001050027819 */ /* 0x040fe200000006ff */
[----:B------:R-:W-:Y:S01]  /*7ab0*/  FFMA R21, R49, R0, R21 ;  /* 0x0000000031157223 */ /* 0x000fe20000000015 */
[----:B------:R-:W-:Y:S01]  /*7ac0*/  LOP3.LUT R0, R75, 0xffff0000, RZ, 0xc0, !PT ;  /* 0xffff00004b007812 */ /* 0x000fe200078ec0ff */
[----:B------:R-:W-:Y:S01]  /*7ad0*/  FFMA R22, R49, R3, R22 ;  /* 0x0000000331167223 */ /* 0x000fe20000000016 */
[C---:B------:R-:W-:Y:S01]  /*7ae0*/  FMUL R27, R47.reuse, R27 ;  /* 0x0000001b2f1b7220 */ /* 0x040fe20000400000 */
[----:B------:R-:W-:Y:S01]  /*7af0*/  LOP3.LUT R3, R80, 0xffff0000, RZ, 0xc0, !PT ;  /* 0xffff000050037812 */ /* 0x000fe200078ec0ff */
[C---:B------:R-:W-:Y:S01]  /*7b00*/  FMUL R25, R47.reuse, R29 ;  /* 0x0000001d2f197220 */ /* 0x040fe20000400000 */
[----:B------:R-:W-:Y:S01]  /*7b10*/  FMUL R26, R47, R30 ;  /* 0x0000001e2f1a7220 */ /* 0x000fe20000400000 */
[C---:B------:R-:W-:Y:S01]  /*7b20*/  FFMA R27, R49.reuse, R0, R27 ;  /* 0x00000000311b7223 */ /* 0x040fe2000000001b */
[----:B------:R-:W-:Y:S01]  /*7b30*/  FFMA R24, R49, R2, R24 ;  /* 0x0000000231187223 */ /* 0x000fe20000000018 */
[----:B------:R-:W-:Y:S01]  /*7b40*/  LOP3.LUT R0, R81, 0xffff0000, RZ, 0xc0, !PT ;  /* 0xffff000051007812 */ /* 0x000fe200078ec0ff */
[----:B------:R-:W-:Y:S01]  /*7b50*/  FFMA R25, R49, R3, R25 ;  /* 0x0000000331197223 */ /* 0x000fe20000000019 */
[----:B------:R-:W-:Y:S01]  /*7b60*/  FMUL R31, R47, R31 ;  /* 0x0000001f2f1f7220 */ /* 0x000fe20000400000 */
[C---:B------:R-:W-:Y:S01]  /*7b70*/  SHF.L.U32 R2, R82.reuse, 0x10, RZ ;  /* 0x0000001052027819 */ /* 0x040fe200000006ff */
[----:B------:R-:W-:Y:S01]  /*7b80*/  FFMA R26, R49, R4, R26 ;  /* 0x00000004311a7223 */ /* 0x000fe2000000001a */
[----:B------:R-:W-:Y:S01]  /*7b90*/  LOP3.LUT R3, R82, 0xffff0000, RZ, 0xc0, !PT ;  /* 0xffff000052037812 */ /* 0x000fe200078ec0ff */
[----:B------:R-:W-:Y:S01]  /*7ba0*/  FMUL R29, R47, R33 ;  /* 0x000000212f1d7220 */ /* 0x000fe20000400000 */
[----:B------:R-:W-:Y:S01]  /*7bb0*/  SHF.L.U32 R4, R83, 0x10, RZ ;  /* 0x0000001053047819 */ /* 0x000fe200000006ff */
[----:B------:R-:W-:Y:S01]  /*7bc0*/  FMUL R30, R47, R34 ;  /* 0x000000222f1e7220 */ /* 0x000fe20000400000 */
[----:B------:R-:W-:Y:S01]  /*7bd0*/  F2FP.BF16.F32.PACK_AB R17, R23, R18 ;  /* 0x000000121711723e */ /* 0x000fe200000010ff */
[----:B------:R-:W-:Y:S01]  /*7be0*/  FFMA R31, R49, R0, R31 ;  /* 0x00000000311f7223 */ /* 0x000fe2000000001f */
[----:B------:R-:W-:Y:S01]  /*7bf0*/  FMUL R35, R47, R35 ;  /* 0x000000232f237220 */ /* 0x000fe20000400000 */
[----:B------:R-:W-:Y:S01]  /*7c00*/  F2FP.BF16.F32.PACK_AB R18, R21, R20 ;  /* 0x000000141512723e */ /* 0x000fe200000010ff */
[----:B------:R-:W-:Y:S01]  /*7c10*/  FFMA R28, R49, R2, R28 ;  /* 0x00000002311c7223 */ /* 0x000fe2000000001c */
[----:B------:R-:W-:Y:S01]  /*7c20*/  F2FP.BF16.F32.PACK_AB R19, R27, R22 ;  /* 0x000000161b13723e */ /* 0x000fe200000010ff */
[C---:B------:R-:W-:Y:S01]  /*7c30*/  FFMA R29, R49.reuse, R3, R29 ;  /* 0x00000003311d7223 */ /* 0x040fe2000000001d */
[C---:B------:R-:W-:Y:S01]  /*7c40*/  FFMA R30, R49.reuse, R4, R30 ;  /* 0x00000004311e7223 */ /* 0x040fe2000000001e */
[----:B------:R-:W-:Y:S01]  /*7c50*/  FFMA R35, R49, R5, R35 ;  /* 0x0000000531237223 */ /* 0x000fe20000000023 */
[----:B------:R-:W-:Y:S01]  /*7c60*/  F2FP.BF16.F32.PACK_AB R24, R25, R24 ;  /* 0x000000181918723e */ /* 0x000fe200000010ff */
[----:B------:R1:W-:Y:S01]  /*7c70*/  STS.128 [R102+0x2020], R16 ;  /* 0x0020201066007388 */ /* 0x0003e20000000c00 */
[----:B------:R-:W-:Y:S02]  /*7c80*/  F2FP.BF16.F32.PACK_AB R25, R31, R26 ;  /* 0x0000001a1f19723e */ /* 0x000fe400000010ff */
[----:B------:R-:W-:Y:S02]  /*7c90*/  F2FP.BF16.F32.PACK_AB R26, R29, R28 ;  /* 0x0000001c1d1a723e */ /* 0x000fe400000010ff */
[----:B------:R-:W-:Y:S02]  /*7ca0*/  F2FP.BF16.F32.PACK_AB R27, R35, R30 ;  /* 0x0000001e231b723e */ /* 0x000fe400000010ff */
[----:B------:R-:W-:Y:S02]  /*7cb0*/  LEA R0, R60, UR48, 0x3 ;  /* 0x000000303c007c11 */ /* 0x000fe4000f8e18ff */
[----:B------:R-:W-:Y:S01]  /*7cc0*/  @P6 SHF.L.U32 R2, R101, 0x1f, RZ ;  /* 0x0000001f65026819 */ /* 0x000fe200000006ff */
        /* <DEDUP_REMOVED lines=9> */
[----:B------:R-:W-:Y:S02]  /*7d60*/  UIADD3 UR12, UP0, UPT, UR52, 0x680, URZ ;  /* 0x00000680340c7890 */ /* 0x000fe4000ff1e0ff */
[----:B------:R-:W-:Y:S02]  /*7d70*/  UIADD3 UR9, UPT, UPT, UR41, 0x20, URZ ;  /* 0x0000002029097890 */ /* 0x000fe4000fffe0ff */
[----:B------:R-:W-:Y:S02]  /*7d80*/  UIADD3 UR8, UPT, UPT, UR48, 0x2200, URZ ;  /* 0x0000220030087890 */ /* 0x000fe4000fffe0ff */
[----:B------:R-:W-:Y:S01]  /*7d90*/  UIADD3.X UR13, UPT, UPT, URZ, UR53, URZ, UP0, !UPT ;  /* 0x00000035ff0d7290 */ /* 0x000fe200087fe4ff */
[----:B------:R-:W-:Y:S01]  /*7da0*/  UMOV UR10, UR42 ;  /* 0x0000002a000a7c82 */ /* 0x000fe20008000000 */
[----:B------:R-:W-:Y:S01]  /*7db0*/  UMOV UR11, UR36 ;  /* 0x00000024000b7c82 */ /* 0x000fe20008000000 */
[----:B------:R-:W-:Y:S02]  /*7dc0*/  UIADD3 UR5, UPT, UPT, UR41, 0xa0, URZ ;  /* 0x000000a029057890 */ /* 0x000fe4000fffe0ff */
[----:B------:R-:W-:Y:S01]  /*7dd0*/  UIADD3 UR4, UPT, UPT, UR48, 0x3200, URZ ;  /* 0x0000320030047890 */ /* 0x000fe2000fffe0ff */
[----:B------:R-:W-:Y:S03]  /*7de0*/  UMOV UR6, UR42 ;  /* 0x0000002a00067c82 */ /* 0x000fe60008000000 */
[----:B------:R2:W-:Y:S01]  /*7df0*/  UTMASTG.3D [UR8], [UR12] ;  /* 0x000000080c0073b5 */ /* 0x0005e20008010000 */
[----:B------:R-:W-:Y:S04]  /*7e00*/  UMOV UR7, UR36 ;  /* 0x0000002400077c82 */ /* 0x000fe80008000000 */
[----:B------:R2:W-:Y:S01]  /*7e10*/  UTMASTG.3D [UR4], [UR12] ;  /* 0x000000040c0073b5 */ /* 0x0005e20008010000 */
[----:B------:R0:W-:Y:S01]  /*7e20*/  UTMACMDFLUSH ;  /* 0x00000000000079b7 */ /* 0x0001e20000000000 */
[----:B--2---:R-:W-:Y:S04]  /*7e30*/  DEPBAR.LE SB0, 0x1 ;  /* 0x000080400000791a */ /* 0x004fe80000000000 */
.L_x_126:
[----:B------:R-:W-:Y:S05]  /*7e40*/  BSYNC.RECONVERGENT B0 ;  /* 0x0000000000007941 */ /* 0x000fea0003800200 */
.L_x_125:
[----:B------:R-:W-:Y:S01]  /*7e50*/  BAR.SYNC.DEFER_BLOCKING 0x1, 0x80 ;  /* 0x0042000000007b1d */ /* 0x000fe20000010000 */
[----:B------:R-:W-:Y:S04]  /*7e60*/  UIADD3 UR40, UPT, UPT, UR51, 0x1, URZ ;  /* 0x0000000133287890 */ /* 0x000fe8000fffe0ff */
[----:B------:R-:W-:Y:S04]  /*7e70*/  UISETP.NE.AND UP0, UPT, UR40, 0x4, UPT ;  /* 0x000000042800788c */ /* 0x000fe8000bf05270 */
[----:B------:R-:W-:Y:S01]  /*7e80*/  USEL UR40, UR40, URZ, UP0 ;  /* 0x000000ff28287287 */ /* 0x000fe20008000000 */
[----:B------:R2:W-:Y:S01]  /*7e90*/  @P6 SYNCS.ARRIVE.TRANS64.RED.A1T0 RZ, [R63+URZ], RZ ;  /* 0x000000ff3fff69a7 */ /* 0x0005e200081004ff */
[----:B------:R-:W-:Y:S01]  /*7ea0*/  BSSY B1, `(.L_x_127) ;  /* 0x0000017000017945 */ /* 0x000fe20003800000 */
[----:B------:R-:W4:Y:S02]  /*7eb0*/  @P6 SYNCS.PHASECHK.TRANS64.TRYWAIT P0, [R0+URZ+0x40], R2 ;  /* 0x00004002000065a7 */ /* 0x000f2400080011ff */
[----:B----4-:R-:W-:Y:S01]  /*7ec0*/  @P6 SEL R61, RZ, 0x1, !P0 ;  /* 0x00000001ff3d6807 */ /* 0x010fe20004000000 */
[----:B--2---:R-:W-:Y:S06]  /*7ed0*/  @!P6 BRA `(.L_x_128) ;  /* 0x00000000004ce947 */ /* 0x004fec0003800000 */
        /* <DEDUP_REMOVED lines=9> */
[----:B------:R-:W-:Y:S04]  /*7f70*/  SHF.L.U32 R6, R101, 0x1f, RZ ;  /* 0x0000001f65067819 */ /* 0x000fe800000006ff */
[----:B------:R-:W2:Y:S02]  /*7f80*/  SYNCS.PHASECHK.TRANS64.TRYWAIT P0, [R0+URZ+0x40], R6 ;  /* 0x00004006000075a7 */ /* 0x000ea400080011ff */
[----:B--2---:R-:W-:Y:S05]  /*7f90*/  @!P0 BRA `(.L_x_131) ;  /* 0x0000002400d88947 */ /* 0x004fea0003800000 */
.L_x_130:
[----:B------:R-:W-:Y:S05]  /*7fa0*/  BSYNC B0 ;  /* 0x0000000000007941 */ /* 0x000fea0003800000 */
.L_x_129:
[----:B------:R-:W-:Y:S02]  /*7fb0*/  ISETP.NE.AND P0, PT, R62, RZ, PT ;  /* 0x000000ff3e00720c */ /* 0x000fe40003f05270 */
[----:B------:R-:W-:Y:S11]  /*7fc0*/  IADD3 R60, PT, PT, R60, 0x1, RZ ;  /* 0x000000013c3c7810 */ /* 0x000ff60007ffe0ff */
[----:B------:R4:W1:Y:S04]  /*7fd0*/  @P0 LDS.128 R56, [R5] ;  /* 0x0000000005380984 */ /* 0x0008680000000c00 */
[----:B------:R4:W1:Y:S04]  /*7fe0*/  @P0 LDS.128 R64, [R4+0x10] ;  /* 0x0000100004400984 */ /* 0x0008680000000c00 */
[----:B------:R4:W1:Y:S04]  /*7ff0*/  @P0 LDS.128 R72, [R3+0x20] ;  /* 0x0000200003480984 */ /* 0x0008680000000c00 */
[----:B------:R4:W1:Y:S02]  /*8000*/  @P0 LDS.128 R80, [R2+0x30] ;  /* 0x0000300002500984 */ /* 0x0008640000000c00 */
.L_x_128:
[----:B------:R-:W-:Y:S05]  /*8010*/  BSYNC B1 ;  /* 0x0000000000017941 */ /* 0x000fea0003800000 */
.L_x_127:
        /* <DEDUP_REMOVED lines=21> */
.L_x_132:
        /* <DEDUP_REMOVED lines=151> */
.L_x_134:
[----:B------:R-:W-:Y:S05]  /*8ae0*/  BSYNC.RECONVERGENT B0 ;  /* 0x0000000000007941 */ /* 0x000fea0003800200 */
.L_x_133:
        /* <DEDUP_REMOVED lines=21> */
.L_x_138:
[----:B------:R-:W-:Y:S05]  /*8c40*/  BSYNC B0 ;  /* 0x0000000000007941 */ /* 0x000fea0003800000 */
.L_x_137:
[----:B------:R-:W-:Y:S11]  /*8c50*/  ISETP.NE.AND P0, PT, R62, RZ, PT ;  /* 0x000000ff3e00720c */ /* 0x000ff60003f05270 */
[----:B------:R-:W-:Y:S02]  /*8c60*/  @!UPT UIADD3 URZ, UPT, UPT, URZ, URZ, URZ ;  /* 0x000000fffffff290 */ /* 0x000fe4000fffe0ff */
[----:B------:R4:W1:Y:S04]  /*8c70*/  @P0 LDS.128 R56, [R4] ;  /* 0x0000000004380984 */ /* 0x0008680000000c00 */
[----:B------:R4:W1:Y:S04]  /*8c80*/  @P0 LDS.128 R64, [R3+0x10] ;  /* 0x0000100003400984 */ /* 0x0008680000000c00 */
[----:B------:R4:W1:Y:S04]  /*8c90*/  @P0 LDS.128 R72, [R2+0x20] ;  /* 0x0000200002480984 */ /* 0x0008680000000c00 */
[----:B------:R4:W1:Y:S02]  /*8ca0*/  @P0 LDS.128 R80, [R60+0x30] ;  /* 0x000030003c500984 */ /* 0x0008640000000c00 */
.L_x_136:
[----:B------:R-:W-:Y:S05]  /*8cb0*/  BSYNC B1 ;  /* 0x0000000000017941 */ /* 0x000fea0003800000 */
.L_x_135:
        /* <DEDUP_REMOVED lines=21> */
.L_x_140:
[----:B------:R-:W-:Y:S01]  /*8e10*/  ISETP.NE.AND P0, PT, R106, RZ, PT ;  /* 0x000000ff6a00720c */ /* 0x000fe20003f05270 */
[----:B------:R-:W-:Y:S05]  /*8e20*/  WARPSYNC.ALL ;  /* 0x0000000000007948 */ /* 0x000fea0003800000 */
[----:B------:R-:W-:Y:S01]  /*8e30*/  R2UR UR4, R48 ;  /* 0x00000000300472ca */ /* 0x000fe200000e0000 */
[----:B------:R-:W-:Y:S01]  /*8e40*/  BSSY.RECONVERGENT B0, `(.L_x_141) ;  /* 0x0000090000007945 */ /* 0x000fe20003800200 */
[C---:B-1----:R-:W-:Y:S02]  /*8e50*/  SHF.L.U32 R48, R56.reuse, 0x10, RZ ;  /* 0x0000001038307819 */ /* 0x042fe400000006ff */
[----:B------:R-:W-:Y:S02]  /*8e60*/  LOP3.LUT R50, R56, 0xffff0000, RZ, 0xc0, !PT ;  /* 0xffff000038327812 */ /* 0x000fe400078ec0ff */
[C---:B------:R-:W-:Y:S02]  /*8e70*/  SHF.L.U32 R51, R57.reuse, 0x10, RZ ;  /* 0x0000001039337819 */ /* 0x040fe400000006ff */
[----:B------:R-:W-:Y:S02]  /*8e80*/  LOP3.LUT R52, R57, 0xffff0000, RZ, 0xc0, !PT ;  /* 0xffff000039347812 */ /* 0x000fe400078ec0ff */
[C---:B------:R-:W-:Y:S02]  /*8e90*/  SHF.L.U32 R53, R58.reuse, 0x10, RZ ;  /* 0x000000103a357819 */ /* 0x040fe400000006ff */
[----:B------:R-:W-:Y:S01]  /*8ea0*/  LOP3.LUT R54, R58, 0xffff0000, RZ, 0xc0, !PT ;  /* 0xffff00003a367812 */ /* 0x000fe200078ec0ff */
[----:B----4-:R-:W1:Y:S01]  /*8eb0*/  LDTM.x32 R4, tmem[UR4+0x60] ;  /* 0x00006004000479ee */ /* 0x010e6200082c0000 */
[C---:B------:R-:W-:Y:S01]  /*8ec0*/  SHF.L.U32 R55, R59.reuse, 0x10, RZ ;  /* 0x000000103b377819 */ /* 0x040fe200000006ff */
[----:B------:R-:W-:Y:S01]  /*8ed0*/  NOP ;  /* 0x0000000000007918 */ /* 0x000fe20000000000 */
[----:B------:R-:W-:Y:S02]  /*8ee0*/  LOP3.LUT R56, R59, 0xffff0000, RZ, 0xc0, !PT ;  /* 0xffff00003b387812 */ /* 0x000fe400078ec0ff */
[C---:B------:R-:W-:Y:S02]  /*8ef0*/  SHF.L.U32 R57, R64.reuse, 0x10, RZ ;  /* 0x0000001040397819 */ /* 0x040fe400000006ff */
[----:B------:R-:W-:Y:S02]  /*8f00*/  LOP3.LUT R58, R64, 0xffff0000, RZ, 0xc0, !PT ;  /* 0xffff0000403a7812 */ /* 0x000fe400078ec0ff */
[C---:B------:R-:W-:Y:S02]  /*8f10*/  SHF.L.U32 R59, R65.reuse, 0x10, RZ ;  /* 0x00000010413b7819 */ /* 0x040fe400000006ff */
[----:B------:R-:W-:Y:S02]  /*8f20*/  LOP3.LUT R60, R65, 0xffff0000, RZ, 0xc0, !PT ;  /* 0xffff0000413c7812 */ /* 0x000fe400078ec0ff */
[C---:B------:R-:W-:Y:S02]  /*8f30*/  SHF.L.U32 R61, R66.reuse, 0x10, RZ ;  /* 0x00000010423d7819 */ /* 0x040fe400000006ff */
[----:B------:R-:W-:Y:S02]  /*8f40*/  LOP3.LUT R62, R66, 0xffff0000, RZ, 0xc0, !PT ;  /* 0xffff0000423e7812 */ /* 0x000fe400078ec0ff */
[C---:B------:R-:W-:Y:S02]  /*8f50*/  SHF.L.U32 R63, R67.reuse, 0x10, RZ ;  /* 0x00000010433f7819 */ /* 0x040fe400000006ff */
[----:B------:R-:W-:Y:S02]  /*8f60*/  IADD3 R112, PT, PT, R112, 0xd0, RZ ;  /* 0x000000d070707810 */ /* 0x000fe40007ffe0ff */
[----:B------:R-:W-:Y:S02]  /*8f70*/  LOP3.LUT R64, R67, 0xffff0000, RZ, 0xc0, !PT ;  /* 0xffff000043407812 */ /* 0x000fe400078ec0ff */
[C---:B------:R-:W-:Y:S01]  /*8f80*/  SHF.L.U32 R65, R72.reuse, 0x10, RZ ;  /* 0x0000001048417819 */ /* 0x040fe200000006ff */
[C---:B-1----:R-:W-:Y:S01]  /*8f90*/  FMUL R4, R47.reuse, R4 ;  /* 0x000000042f047220 */ /* 0x042fe20000400000 */
[----:B------:R-:W-:Y:S01]  /*8fa0*/  LOP3.LUT R66, R72, 0xffff0000, RZ, 0xc0, !PT ;  /* 0xffff000048427812 */ /* 0x000fe200078ec0ff */
[----:B------:R-:W-:Y:S01]  /*8fb0*/  FMUL R5, R47, R5 ;  /* 0x000000052f057220 */ /* 0x000fe20000400000 */
[----:B------:R-:W-:Y:S01]  /*8fc0*/  LOP3.LUT R112, R112, 0xfefffff8, RZ, 0xc0, !PT ;  /* 0xfefffff870707812 */ /* 0x000fe200078ec0ff */
[----:B------:R-:W-:Y:S01]  /*8fd0*/  FFMA R4, R49, R48, R4 ;  /* 0x0000003031047223 */ /* 0x000fe20000000004 */
[----:B------:R-:W-:Y:S01]  /*8fe0*/  FMUL R6, R47, R6 ;  /* 0x000000062f067220 */ /* 0x000fe20000400000 */
[----:B------:R-:W-:Y:S01]  /*8ff0*/  FFMA R5, R49, R50, R5 ;  /* 0x0000003231057223 */ /* 0x000fe20000000005 */
[----:B------:R-:W-:Y:S01]  /*9000*/  SHF.L.U32 R67, R73, 0x10, RZ ;  /* 0x0000001049437819 */ /* 0x000fe200000006ff */
[----:B------:R1:W-:Y:S01]  /*9010*/  SYNCS.ARRIVE.TRANS64.RED.A1T0 RZ, [R112+URZ], RZ ;  /* 0x000000ff70ff79a7 */ /* 0x0003e200081004ff */
[----:B------:R-:W-:Y:S01]  /*9020*/  FFMA R6, R49, R51, R6 ;  /* 0x0000003331067223 */ /* 0x000fe20000000006 */
[----:B------:R-:W-:Y:S01]  /*9030*/  FMUL R7, R47, R7 ;  /* 0x000000072f077220 */ /* 0x000fe20000400000 */
[----:B------:R-:W-:Y:S01]  /*9040*/  F2FP.BF16.F32.PACK_AB R4, R5, R4 ;  /* 0x000000040504723e */ /* 0x000fe200000010ff */
[C---:B------:R-:W-:Y:S01]  /*9050*/  FMUL R8, R47.reuse, R8 ;  /* 0x000000082f087220 */ /* 0x040fe20000400000 */
[----:B------:R-:W-:Y:S01]  /*9060*/  FMUL R9, R47, R9 ;  /* 0x000000092f097220 */ /* 0x000fe20000400000 */
[----:B------:R-:W-:Y:S01]  /*9070*/  LOP3.LUT R68, R73, 0xffff0000, RZ, 0xc0, !PT ;  /* 0xffff000049447812 */ /* 0x000fe200078ec0ff */
[C---:B------:R-:W-:Y:S01]  /*9080*/  FFMA R7, R49.reuse, R52, R7 ;  /* 0x0000003431077223 */ /* 0x040fe20000000007 */
[C---:B------:R-:W-:Y:S01]  /*9090*/  FFMA R8, R49.reuse, R53, R8 ;  /* 0x0000003531087223 */ /* 0x040fe20000000008 */
[C---:B------:R-:W-:Y:S01]  /*90a0*/  SHF.L.U32 R69, R74.reuse, 0x10, RZ ;  /* 0x000000104a457819 */ /* 0x040fe200000006ff */
[----:B------:R-:W-:Y:S01]  /*90b0*/  FFMA R9, R49, R54, R9 ;  /* 0x0000003631097223 */ /* 0x000fe20000000009 */
[----:B------:R-:W-:Y:S01]  /*90c0*/  FMUL R10, R47, R10 ;  /* 0x0000000a2f0a7220 */ /* 0x000fe20000400000 */
[----:B------:R-:W-:Y:S01]  /*90d0*/  F2FP.BF16.F32.PACK_AB R5, R7, R6 ;  /* 0x000000060705723e */ /* 0x000fe200000010ff */
[C---:B------:R-:W-:Y:S01]  /*90e0*/  FMUL R11, R47.reuse, R11 ;  /* 0x0000000b2f0b7220 */ /* 0x040fe20000400000 */
[----:B------:R-:W-:Y:S01]  /*90f0*/  FMUL R0, R47, R12 ;  /* 0x0000000c2f007220 */ /* 0x000fe20000400000 */
[----:B------:R-:W-:Y:S01]  /*9100*/  F2FP.BF16.F32.PACK_AB R6, R9, R8 ;  /* 0x000000080906723e */ /* 0x000fe200000010ff */
[C---:B------:R-:W-:Y:S01]  /*9110*/  FFMA R10, R49.reuse, R55, R10 ;  /* 0x00000037310a7223 */ /* 0x040fe2000000000a */
[C---:B------:R-:W-:Y:S01]  /*9120*/  FFMA R11, R49.reuse, R56, R11 ;  /* 0x00000038310b7223 */ /* 0x040fe2000000000b */
[----:B------:R-:W-:Y:S01]  /*9130*/  LOP3.LUT R70, R74, 0xffff0000, RZ, 0xc0, !PT ;  /* 0xffff00004a467812 */ /* 0x000fe200078ec0ff */
[----:B------:R-:W-:Y:S01]  /*9140*/  FFMA R0, R49, R57, R0 ;  /* 0x0000003931007223 */ /* 0x000fe20000000000 */
[----:B------:R-:W-:Y:S01]  /*9150*/  FMUL R2, R47, R13 ;  /* 0x0000000d2f027220 */ /* 0x000fe20000400000 */
[----:B------:R-:W-:Y:S01]  /*9160*/  SHF.L.U32 R71, R75, 0x10, RZ ;  /* 0x000000104b477819 */ /* 0x000fe200000006ff */
[----:B------:R-:W-:Y:S01]  /*9170*/  FMUL R3, R47, R14 ;  /* 0x0000000e2f037220 */ /* 0x000fe20000400000 */
[----:B------:R-:W-:Y:S01]  /*9180*/  F2FP.BF16.F32.PACK_AB R7, R11, R10 ;  /* 0x0000000a0b07723e */ /* 0x000fe200000010ff */
[----:B------:R-:W-:Y:S01]  /*9190*/  FFMA R2, R49, R58, R2 ;  /* 0x0000003a31027223 */ /* 0x000fe20000000002 */
[C---:B------:R-:W-:Y:S01]  /*91a0*/  FMUL R15, R47.reuse, R15 ;  /* 0x0000000f2f0f7220 */ /* 0x040fe20000400000 */
[C---:B------:R-:W-:Y:S01]  /*91b0*/  FMUL R12, R47.reuse, R16 ;  /* 0x000000102f0c7220 */ /* 0x040fe20000400000 */
[----:B------:R-:W-:Y:S01]  /*91c0*/  FMUL R13, R47, R17 ;  /* 0x000000112f0d7220 */ /* 0x000fe20000400000 */
[----:B------:R1:W-:Y:S01]  /*91d0*/  STS.128 [R104+0x6000], R4 ;  /* 0x0060000468007388 */ /* 0x0003e20000000c00 */
[----:B------:R-:W-:Y:S01]  /*91e0*/  LOP3.LUT R72, R75, 0xffff0000, RZ, 0xc0, !PT ;  /* 0xffff00004b487812 */ /* 0x000fe200078ec0ff */
[C---:B------:R-:W-:Y:S01]  /*91f0*/  FFMA R3, R49.reuse, R59, R3 ;  /* 0x0000003b31037223 */ /* 0x040fe20000000003 */
[----:B------:R-:W-:Y:S01]  /*9200*/  SHF.L.U32 R73, R80, 0x10, RZ ;  /* 0x0000001050497819 */ /* 0x000fe200000006ff */
[C---:B------:R-:W-:Y:S01]  /*9210*/  FFMA R15, R49.reuse, R60, R15 ;  /* 0x0000003c310f7223 */ /* 0x040fe2000000000f */
[----:B------:R-:W-:Y:S01]  /*9220*/  F2FP.BF16.F32.PACK_AB R8, R2, R0 ;  /* 0x000000000208723e */ /* 0x000fe200000010ff */
[C---:B------:R-:W-:Y:S01]  /*9230*/  FFMA R12, R49.reuse, R61, R12 ;  /* 0x0000003d310c7223 */ /* 0x040fe2000000000c */
[----:B------:R-:W-:Y:S01]  /*9240*/  FFMA R13, R49, R62, R13 ;  /* 0x0000003e310d7223 */ /* 0x000fe2000000000d */
[C---:B------:R-:W-:Y:S01]  /*9250*/  FMUL R14, R47.reuse, R18 ;  /* 0x000000122f0e7220 */ /* 0x040fe20000400000 */
[C---:B------:R-:W-:Y:S01]  /*9260*/  FMUL R19, R47.reuse, R19 ;  /* 0x000000132f137220 */ /* 0x040fe20000400000 */
[C---:B------:R-:W-:Y:S01]  /*9270*/  FMUL R16, R47.reuse, R20 ;  /* 0x000000142f107220 */ /* 0x040fe20000400000 */
[----:B------:R-:W-:Y:S01]  /*9280*/  FMUL R17, R47, R21 ;  /* 0x000000152f117220 */ /* 0x000fe20000400000 */
[----:B------:R-:W-:Y:S01]  /*9290*/  FFMA R14, R49, R63, R14 ;  /* 0x0000003f310e7223 */ /* 0x000fe2000000000e */
        /* <DEDUP_REMOVED lines=11> */
[----:B------:R-:W-:Y:S01]  /*9350*/  F2FP.BF16.F32.PACK_AB R9, R15, R3 ;  /* 0x000000030f09723e */ /* 0x000fe200000010ff */
[----:B------:R-:W-:Y:S01]  /*9360*/  FFMA R20, R49, R69, R20 ;  /* 0x0000004531147223 */ /* 0x000fe20000000014 */
[----:B------:R-:W-:Y:S01]  /*9370*/  F2FP.BF16.F32.PACK_AB R10, R13, R12 ;  /* 0x0000000c0d0a723e */ /* 0x000fe200000010ff */
[----:B------:R-:W-:Y:S01]  /*9380*/  FMUL R24, R47, R28 ;  /* 0x0000001c2f187220 */ /* 0x000fe20000400000 */
[----:B------:R-:W-:Y:S01]  /*9390*/  F2FP.BF16.F32.PACK_AB R11, R19, R14 ;  /* 0x0000000e130b723e */ /* 0x000fe200000010ff */
[----:B------:R-:W-:Y:S01]  /*93a0*/  FFMA R21, R49, R70, R21 ;  /* 0x0000004631157223 */ /* 0x000fe20000000015 */
[----:B------:R-:W-:Y:S01]  /*93b0*/  LOP3.LUT R74, R80, 0xffff0000, RZ, 0xc0, !PT ;  /* 0xffff0000504a7812 */ /* 0x000fe200078ec0ff */
[----:B------:R-:W-:Y:S01]  /*93c0*/  FMUL R25, R47, R29 ;  /* 0x0000001d2f197220 */ /* 0x000fe20000400000 */
[----:B------:R-:W-:Y:S01]  /*93d0*/  SHF.L.U32 R75, R81, 0x10, RZ ;  /* 0x00000010514b7819 */ /* 0x000fe200000006ff */
[----:B------:R1:W-:Y:S01]  /*93e0*/  STS.128 [R103+0x6010], R8 ;  /* 0x0060100867007388 */ /* 0x0003e20000000c00 */
[----:B------:R-:W-:Y:S01]  /*93f0*/  FFMA R22, R49, R71, R22 ;  /* 0x0000004731167223 */ /* 0x000fe20000000016 */
[----:B------:R-:W-:Y:S01]  /*9400*/  LOP3.LUT R76, R81, 0xffff0000, RZ, 0xc0, !PT ;  /* 0xffff0000514c7812 */ /* 0x000fe200078ec0ff */
[----:B------:R-:W-:Y:S01]  /*9410*/  FMUL R26, R47, R30 ;  /* 0x0000001e2f1a7220 */ /* 0x000fe20000400000 */
[----:B------:R-:W-:Y:S01]  /*9420*/  FFMA R27, R49, R72, R27 ;  /* 0x00000048311b7223 */ /* 0x000fe2000000001b */
[C---:B------:R-:W-:Y:S01]  /*9430*/  SHF.L.U32 R77, R82.reuse, 0x10, RZ ;  /* 0x00000010524d7819 */ /* 0x040fe200000006ff */
[----:B------:R-:W-:Y:S01]  /*9440*/  FMUL R31, R47, R31 ;  /* 0x0000001f2f1f7220 */ /* 0x000fe20000400000 */
[----:B------:R-:W-:Y:S01]  /*9450*/  FFMA R24, R49, R73, R24 ;  /* 0x0000004931187223 */ /* 0x000fe20000000018 */
[----:B------:R-:W-:Y:S01]  /*9460*/  LOP3.LUT R78, R82, 0xffff0000, RZ, 0xc0, !PT ;  /* 0xffff0000524e7812 */ /* 0x000fe200078ec0ff */
[----:B------:R-:W-:Y:S01]  /*9470*/  FMUL R28, R47, R32 ;  /* 0x000000202f1c7220 */ /* 0x000fe20000400000 */
[----:B------:R-:W-:Y:S01]  /*9480*/  FFMA R25, R49, R74, R25 ;  /* 0x0000004a31197223 */ /* 0x000fe20000000019 */
[----:B------:R-:W-:Y:S01]  /*9490*/  SHF.L.U32 R79, R83, 0x10, RZ ;  /* 0x00000010534f7819 */ /* 0x000fe200000006ff */
[----:B------:R-:W-:Y:S01]  /*94a0*/  FMUL R29, R47, R33 ;  /* 0x000000212f1d7220 */ /* 0x000fe20000400000 */
[----:B------:R-:W-:Y:S01]  /*94b0*/  F2FP.BF16.F32.PACK_AB R16, R17, R16 ;  /* 0x000000101110723e */ /* 0x000fe200000010ff */
[----:B------:R-:W-:Y:S01]  /*94c0*/  FFMA R26, R49, R75, R26 ;  /* 0x0000004b311a7223 */ /* 0x000fe2000000001a */
[----:B------:R-:W-:Y:S01]  /*94d0*/  LOP3.LUT R80, R83, 0xffff0000, RZ, 0xc0, !PT ;  /* 0xffff000053507812 */ /* 0x000fe200078ec0ff */
        /* <DEDUP_REMOVED lines=38> */
.L_x_142:
[----:B------:R-:W-:Y:S05]  /*9740*/  BSYNC.RECONVERGENT B0 ;  /* 0x0000000000007941 */ /* 0x000fea0003800200 */
.L_x_141:
[----:B------:R-:W-:Y:S01]  /*9750*/  BAR.SYNC.DEFER_BLOCKING 0x1, 0x80 ;  /* 0x0042000000007b1d */ /* 0x000fe20000010000 */
[----:B------:R-:W-:Y:S01]  /*9760*/  UISETP.NE.AND UP0, UPT, UR49, -0x4, UPT ;  /* 0xfffffffc3100788c */ /* 0x000fe2000bf05270 */
[----:B------:R-:W-:Y:S08]  /*9770*/  IADD3 R45, PT, PT, R45, 0x1, RZ ;  /* 0x000000012d2d7810 */ /* 0x000ff00007ffe0ff */
[----:B------:R-:W-:Y:S05]  /*9780*/  BRA.U !UP0, `(.L_x_143) ;  /* 0x0000000108287547 */ /* 0x000fea000b800000 */
[----:B------:R-:W-:Y:S01]  /*9790*/  ISETP.NE.AND P0, PT, R111, RZ, PT ;  /* 0x000000ff6f00720c */ /* 0x000fe20003f05270 */
[----:B------:R-:W-:Y:S01]  /*97a0*/  IMAD.U32 R2, RZ, RZ, UR51 ;  /* 0x00000033ff027e24 */ /* 0x000fe2000f8e00ff */
[----:B------:R-:W-:Y:S01]  /*97b0*/  UIADD3 UR51, UPT, UPT, UR51, 0x1, URZ ;  /* 0x0000000133337890 */ /* 0x000fe2000fffe0ff */
[----:B------:R-:W-:Y:S03]  /*97c0*/  IMAD.U32 R0, RZ, RZ, UR37 ;  /* 0x00000025ff007e24 */ /* 0x000fe6000f8e00ff */
[----:B------:R-:W-:Y:S04]  /*97d0*/  UISETP.NE.AND UP0, UPT, UR51, 0x4, UPT ;  /* 0x000000043300788c */ /* 0x000fe8000bf05270 */
[----:B------:R-:W-:Y:S03]  /*97e0*/  USEL UR51, UR51, URZ, UP0 ;  /* 0x000000ff33337287 */ /* 0x000fe60008000000 */
[----:B------:R-:W-:Y:S05]  /*97f0*/  @P0 LEA R2, R2, UR48, 0x3 ;  /* 0x0000003002020c11 */ /* 0x000fea000f8e18ff */
[----:B------:R-:W-:Y:S05]  /*9800*/  @P0 VIADD R2, R2, 0x60 ;  /* 0x0000006002020836 */ /* 0x000fea0000000000 */
[----:B------:R-:W-:Y:S04]  /*9810*/  @P0 PRMT R0, R0, 0x654, R2 ;  /* 0x0000065400000816 */ /* 0x000fe80000000002 */
[----:B------:R2:W-:Y:S03]  /*9820*/  @P0 SYNCS.ARRIVE.TRANS64.RED.A1T0 RZ, [R0+URZ], RZ ;  /* 0x000000ff00ff09a7 */ /* 0x0005e600081004ff */
.L_x_143:
[----:B------:R-:W-:Y:S01]  /*9830*/  ISETP.NE.AND P2, PT, R107, RZ, PT ;  /* 0x000000ff6b00720c */ /* 0x000fe20003f45270 */
[----:B------:R-:W-:Y:S01]  /*9840*/  UIADD3 UR49, UPT, UPT, UR49, 0x4, URZ ;  /* 0x0000000431317890 */ /* 0x000fe2000fffe0ff */
[----:B------:R-:W-:Y:S01]  /*9850*/  ISETP.NE.AND P0, PT, R109, 0x2, PT ;  /* 0x000000026d00780c */ /* 0x000fe20003f05270 */
[----:B------:R-:W-:Y:S01]  /*9860*/  IMAD.IADD R15, R43, 0x1, R90 ;  /* 0x000000012b0f7824 */ /* 0x000fe200078e025a */
[----:B------:R-:W-:Y:S01]  /*9870*/  ISETP.NE.AND P1, PT, R45, 0x4, PT ;  /* 0x000000042d00780c */ /* 0x000fe20003f25270 */
[----:B------:R-:W-:Y:S01]  /*9880*/  IMAD.IADD R14, R44, 0x1, R91 ;  /* 0x000000012c0e7824 */ /* 0x000fe200078e025b */
[----:B------:R-:W-:Y:S02]  /*9890*/  SEL R2, RZ, 0x1, P0 ;  /* 0x00000001ff027807 */ /* 0x000fe40000000000 */
[----:B--2---:R-:W-:Y:S02]  /*98a0*/  SEL R0, RZ, 0x1, P1 ;  /* 0x00000001ff007807 */ /* 0x004fe40000800000 */
[----:B------:R-:W-:Y:S02]  /*98b0*/  LOP3.LUT R99, R99, R2, RZ, 0x3c, !PT ;  /* 0x0000000263637212 */ /* 0x000fe400078e3cff */
[----:B------:R-:W-:Y:S02]  /*98c0*/  LOP3.LUT R100, R100, R0, RZ, 0x3c, !PT ;  /* 0x0000000064647212 */ /* 0x000fe400078e3cff */
[----:B------:R-:W-:Y:S02]  /*98d0*/  @P2 R2UR UR36, R98 ;  /* 0x00000000622422ca */ /* 0x000fe400000e0000 */
[----:B------:R-:W-:Y:S02]  /*98e0*/  SEL R109, R109, RZ, P0 ;  /* 0x000000ff6d6d7207 */ /* 0x000fe40000000000 */
[----:B------:R-:W-:Y:S01]  /*98f0*/  SEL R45, R45, RZ, P1 ;  /* 0x000000ff2d2d7207 */ /* 0x000fe20000800000 */
[----:B------:R-:W-:Y:S10]  /*9900*/  @P2 BRA `(.L_x_144) ;  /* 0xffffffc000082947 */ /* 0x000ff4000383ffff */
[----:B------:R-:W-:-:S09]  /*9910*/  UISETP.NE.AND UP0, UPT, UR50, URZ, UPT ;  /* 0x000000ff3200728c */ /* 0x000fd2000bf05270 */
[----:B------:R-:W-:Y:S05]  /*9920*/  BRA.U !UP0, `(.L_x_145) ;  /* 0x0000000108487547 */ /* 0x000fea000b800000 */
[----:B------:R-:W2:Y:S02]  /*9930*/  LDCU.64 UR4, c[0x0][0x890] ;  /* 0x00011200ff0477ac */ /* 0x000ea40008000a00 */
[----:B--2---:R-:W-:-:S04]  /*9940*/  UISETP.NE.U32.AND UP0, UPT, UR4, URZ, UPT ;  /* 0x000000ff0400728c */ /* 0x004fc8000bf05070 */
[----:B------:R-:W-:-:S09]  /*9950*/  UISETP.NE.AND.EX UP0, UPT, UR5, URZ, UPT, UP0 ;  /* 0x000000ff0500728c */ /* 0x000fd2000bf05300 */
[----:B------:R-:W-:Y:S05]  /*9960*/  BRA.U UP0, `(.L_x_146) ;  /* 0x00000001000c7547 */ /* 0x000fea000b800000 */
[----:B------:R-:W-:-:S13]  /*9970*/  FSETP.NEU.AND P0, PT, R49, RZ, PT ;  /* 0x000000ff3100720b */ /* 0x000fda0003f0d000 */
[----:B------:R-:W-:Y:S05]  /*9980*/  @!P0 EXIT ;  /* 0x000000000000894d */ /* 0x000fea0003800000 */
[----:B------:R-:W-:Y:S05]  /*9990*/  BRA `(.L_x_145) ;  /* 0x00000000002c7947 */ /* 0x000fea0003800000 */
.L_x_146:
[----:B------:R-:W-:Y:S01]  /*99a0*/  ISETP.NE.AND P0, PT, R108, RZ, PT ;  /* 0x000000ff6c00720c */ /* 0x000fe20003f05270 */
[----:B------:R-:W-:-:S12]  /*99b0*/  BSSY.RECONVERGENT B0, `(.L_x_145) ;  /* 0x0000009000007945 */ /* 0x000fd80003800200 */
[----:B------:R-:W-:Y:S05]  /*99c0*/  @P0 BRA `(.L_x_147) ;  /* 0x0000000000140947 */ /* 0x000fea0003800000 */
[----:B------:R-:W2:Y:S02]  /*99d0*/  LDCU.64 UR4, c[0x0][0x888] ;  /* 0x00011100ff0477ac */ /* 0x000ea40008000a00 */
[----:B--2---:R-:W-:-:S04]  /*99e0*/  ISETP.NE.U32.AND P0, PT, RZ, UR4, PT ;  /* 0x00000004ff007c0c */ /* 0x004fc8000bf05070 */
[----:B------:R-:W-:-:S13]  /*99f0*/  ISETP.NE.AND.EX P0, PT, RZ, UR5, PT, P0 ;  /* 0x00000005ff007c0c */ /* 0x000fda000bf05300 */
[----:B------:R-:W-:Y:S05]  /*9a00*/  @!P0 EXIT ;  /* 0x000000000000894d */ /* 0x000fea0003800000 */
[----:B------:R-:W-:Y:S05]  /*9a10*/  BRA `(.L_x_148) ;  /* 0x0000000000087947 */ /* 0x000fea0003800000 */
.L_x_147:
[----:B------:R-:W-:-:S13]  /*9a20*/  FSETP.NEU.AND P0, PT, R49, RZ, PT ;  /* 0x000000ff3100720b */ /* 0x000fda0003f0d000 */
[----:B------:R-:W-:Y:S05]  /*9a30*/  @!P0 EXIT ;  /* 0x000000000000894d */ /* 0x000fea0003800000 */
.L_x_148:
[----:B------:R-:W-:Y:S05]  /*9a40*/  BSYNC.RECONVERGENT B0 ;  /* 0x0000000000007941 */ /* 0x000fea0003800200 */
.L_x_145:
[----:B------:R-:W-:Y:S01]  /*9a50*/  ULEA UR4, UR51, UR48, 0x3 ;  /* 0x0000003033047291 */ /* 0x000fe2000f8e18ff */
[----:B------:R-:W-:-:S04]  /*9a60*/  DEPBAR.LE SB0, 0x0 ;  /* 0x000080000000791a */ /* 0x000fc80000000000 */
[----:B------:R-:W-:-:S04]  /*9a70*/  UIADD3 UR4, UPT, UPT, UR4, 0x60, URZ ;  /* 0x0000006004047890 */ /* 0x000fc8000fffe0ff */
[----:B------:R-:W-:-:S09]  /*9a80*/  UPRMT UR4, UR37, 0x654, UR4 ;  /* 0x0000065425047896 */ /* 0x000fd20008000004 */
[----:B------:R-:W-:Y:S01]  /*9a90*/  SYNCS.ARRIVE.TRANS64.RED.A1T0 RZ, [UR4], RZ ;  /* 0x000000ffffff79a7 */ /* 0x000fe20008100404 */
[----:B------:R-:W-:Y:S05]  /*9aa0*/  EXIT ;  /* 0x000000000000794d */ /* 0x000fea0003800000 */
.L_x_24:
[----:B--2---:R2:W4:Y:S02]  /*9ab0*/  SYNCS.PHASECHK.TRANS64.TRYWAIT P0, [R2+URZ+0x100], R3 ;  /* 0x00010003020075a7 */ /* 0x00452400080011ff */
[----:B----4-:R-:W-:Y:S05]  /*9ac0*/  @!P0 NANOSLEEP.SYNCS 0x989680 ;  /* 0x009896800000895d */ /* 0x010fea0003900000 */
[----:B------:R-:W4:Y:S02]  /*9ad0*/  @!P0 SYNCS.PHASECHK.TRANS64 P0, [R2+URZ+0x100], R3 ;  /* 0x00010003020085a7 */ /* 0x000f2400080010ff */
[----:B----4-:R-:W-:Y:S05]  /*9ae0*/  @!P0 BRA `(.L_x_24) ;  /* 0xfffffffc00f08947 */ /* 0x010fea000383ffff */
[----:B------:R-:W-:Y:S05]  /*9af0*/  BRA `(.L_x_149) ;  /* 0xffffff7c00447947 */ /* 0x000fea000383ffff */
.L_x_27:
[----:B------:R-:W-:-:S07]  /*9b00*/  MOV R2, UR33 ;  /* 0x0000002100027c02 */ /* 0x000fce0008000f00 */
.L_x_150:
[----:B-1----:R1:W2:Y:S02]  /*9b10*/  SYNCS.PHASECHK.TRANS64.TRYWAIT P0, [R2+URZ+0x20], R4 ;  /* 0x00002004020075a7 */ /* 0x0022a400080011ff */
[----:B--2---:R-:W-:Y:S05]  /*9b20*/  @!P0 NANOSLEEP.SYNCS 0x989680 ;  /* 0x009896800000895d */ /* 0x004fea0003900000 */
[----:B------:R-:W2:Y:S02]  /*9b30*/  @!P0 SYNCS.PHASECHK.TRANS64 P0, [R2+URZ+0x20], R4 ;  /* 0x00002004020085a7 */ /* 0x000ea400080010ff */
[----:B--2---:R-:W-:Y:S05]  /*9b40*/  @!P0 BRA `(.L_x_150) ;  /* 0xfffffffc00f08947 */ /* 0x004fea000383ffff */
[----:B------:R-:W-:Y:S05]  /*9b50*/  BRA `(.L_x_26) ;  /* 0xffffff7c00ac7947 */ /* 0x000fea000383ffff */
.L_x_34:
[----:B-1----:R-:W-:-:S07]  /*9b60*/  MOV R2, UR33 ;  /* 0x0000002100027c02 */ /* 0x002fce0008000f00 */
.L_x_151:
[----:B-1----:R1:W2:Y:S02]  /*9b70*/  SYNCS.PHASECHK.TRANS64.TRYWAIT P0, [R2+URZ+0x20], R4 ;  /* 0x00002004020075a7 */ /* 0x0022a400080011ff */
[----:B--2---:R-:W-:Y:S05]  /*9b80*/  @!P0 NANOSLEEP.SYNCS 0x989680 ;  /* 0x009896800000895d */ /* 0x004fea0003900000 */
[----:B------:R-:W2:Y:S02]  /*9b90*/  @!P0 SYNCS.PHASECHK.TRANS64 P0, [R2+URZ+0x20], R4 ;  /* 0x00002004020085a7 */ /* 0x000ea400080010ff */
[----:B--2---:R-:W-:Y:S05]  /*9ba0*/  @!P0 BRA `(.L_x_151) ;  /* 0xfffffffc00f08947 */ /* 0x004fea000383ffff */
[----:B------:R-:W-:Y:S05]  /*9bb0*/  BRA `(.L_x_33) ;  /* 0xffffff8000987947 */ /* 0x000fea000383ffff */
.L_x_39:
[----:B-1----:R1:W2:Y:S02]  /*9bc0*/  SYNCS.PHASECHK.TRANS64.TRYWAIT P0, [R2+URZ+0x90], R3 ;  /* 0x00009003020075a7 */ /* 0x0022a400080011ff */
[----:B--2---:R-:W-:Y:S05]  /*9bd0*/  @!P0 NANOSLEEP.SYNCS 0x989680 ;  /* 0x009896800000895d */ /* 0x004fea0003900000 */
[----:B------:R-:W2:Y:S02]  /*9be0*/  @!P0 SYNCS.PHASECHK.TRANS64 P0, [R2+URZ+0x90], R3 ;  /* 0x00009003020085a7 */ /* 0x000ea400080010ff */
[----:B--2---:R-:W-:Y:S05]  /*9bf0*/  @!P0 BRA `(.L_x_39) ;  /* 0xfffffffc00f08947 */ /* 0x004fea000383ffff */
[----:B------:R-:W-:Y:S05]  /*9c00*/  BRA `(.L_x_152) ;  /* 0xffffff8400647947 */ /* 0x000fea000383ffff */
.L_x_43:
[----:B---3--:R-:W-:-:S07]  /*9c10*/  MOV R0, UR4 ;  /* 0x0000000400007c02 */ /* 0x008fce0008000f00 */
.L_x_153:
[----:B-1----:R1:W2:Y:S02]  /*9c20*/  SYNCS.PHASECHK.TRANS64.TRYWAIT P0, [R0+URZ], R2 ;  /* 0x00000002000075a7 */ /* 0x0022a400080011ff */
[----:B--2---:R-:W-:Y:S05]  /*9c30*/  @!P0 NANOSLEEP.SYNCS 0x989680 ;  /* 0x009896800000895d */ /* 0x004fea0003900000 */
[----:B------:R-:W2:Y:S02]  /*9c40*/  @!P0 SYNCS.PHASECHK.TRANS64 P0, [R0+URZ], R2 ;  /* 0x00000002000085a7 */ /* 0x000ea400080010ff */
[----:B--2---:R-:W-:Y:S05]  /*9c50*/  @!P0 BRA `(.L_x_153) ;  /* 0xfffffffc00f08947 */ /* 0x004fea000383ffff */
[----:B------:R-:W-:Y:S05]  /*9c60*/  BRA `(.L_x_154) ;  /* 0xffffff8800d47947 */ /* 0x000fea000383ffff */
.L_x_44:
[----:B---3--:R-:W-:-:S07]  /*9c70*/  MOV R0, UR4 ;  /* 0x0000000400007c02 */ /* 0x008fce0008000f00 */
.L_x_155:
[----:B-1----:R1:W2:Y:S02]  /*9c80*/  SYNCS.PHASECHK.TRANS64.TRYWAIT P0, [R0+URZ], R3 ;  /* 0x00000003000075a7 */ /* 0x0022a400080011ff */
[----:B--2---:R-:W-:Y:S05]  /*9c90*/  @!P0 NANOSLEEP.SYNCS 0x989680 ;  /* 0x009896800000895d */ /* 0x004fea0003900000 */
[----:B------:R-:W2:Y:S02]  /*9ca0*/  @!P0 SYNCS.PHASECHK.TRANS64 P0, [R0+URZ], R3 ;  /* 0x00000003000085a7 */ /* 0x000ea400080010ff */
[----:B--2---:R-:W-:Y:S05]  /*9cb0*/  @!P0 BRA `(.L_x_155) ;  /* 0xfffffffc00f08947 */ /* 0x004fea000383ffff */
[----:B------:R-:W-:Y:S05]  /*9cc0*/  BRA `(.L_x_156) ;  /* 0xffffff8800e07947 */ /* 0x000fea000383ffff */
.L_x_45:
[----:B---3--:R-:W-:-:S07]  /*9cd0*/  MOV R0, UR4 ;  /* 0x0000000400007c02 */ /* 0x008fce0008000f00 */
.L_x_157:
[----:B-1----:R1:W2:Y:S02]  /*9ce0*/  SYNCS.PHASECHK.TRANS64.TRYWAIT P0, [R0+URZ], R3 ;  /* 0x00000003000075a7 */ /* 0x0022a400080011ff */
[----:B--2---:R-:W-:Y:S05]  /*9cf0*/  @!P0 NANOSLEEP.SYNCS 0x989680 ;  /* 0x009896800000895d */ /* 0x004fea0003900000 */
[----:B------:R-:W2:Y:S02]  /*9d00*/  @!P0 SYNCS.PHASECHK.TRANS64 P0, [R0+URZ], R3 ;  /* 0x00000003000085a7 */ /* 0x000ea400080010ff */
[----:B--2---:R-:W-:Y:S05]  /*9d10*/  @!P0 BRA `(.L_x_157) ;  /* 0xfffffffc00f08947 */ /* 0x004fea000383ffff */
[----:B------:R-:W-:Y:S05]  /*9d20*/  BRA `(.L_x_158) ;  /* 0xffffff8800ec7947 */ /* 0x000fea000383ffff */
.L_x_48:
[----:B-1----:R1:W2:Y:S02]  /*9d30*/  SYNCS.PHASECHK.TRANS64.TRYWAIT P0, [R0+URZ+0xf0], R4 ;  /* 0x0000f004000075a7 */ /* 0x0022a400080011ff */
[----:B--2---:R-:W-:Y:S05]  /*9d40*/  @!P0 NANOSLEEP.SYNCS 0x989680 ;  /* 0x009896800000895d */ /* 0x004fea0003900000 */
[----:B------:R-:W2:Y:S02]  /*9d50*/  @!P0 SYNCS.PHASECHK.TRANS64 P0, [R0+URZ+0xf0], R4 ;  /* 0x0000f004000085a7 */ /* 0x000ea400080010ff */
[----:B--2---:R-:W-:Y:S05]  /*9d60*/  @!P0 BRA `(.L_x_48) ;  /* 0xfffffffc00f08947 */ /* 0x004fea000383ffff */
[----:B------:R-:W-:Y:S05]  /*9d70*/  BRA `(.L_x_159) ;  /* 0xffffff8c004c7947 */ /* 0x000fea000383ffff */
.L_x_49:
[----:B------:R-:W-:-:S07]  /*9d80*/  MOV R0, UR5 ;  /* 0x0000000500007c02 */ /* 0x000fce0008000f00 */
.L_x_160:
[----:B-1----:R1:W2:Y:S02]  /*9d90*/  SYNCS.PHASECHK.TRANS64.TRYWAIT P0, [R0+URZ+0xa0], R5 ;  /* 0x0000a005000075a7 */ /* 0x0022a400080011ff */
[----:B--2---:R-:W-:Y:S05]  /*9da0*/  @!P0 NANOSLEEP.SYNCS 0x989680 ;  /* 0x009896800000895d */ /* 0x004fea0003900000 */
[----:B------:R-:W2:Y:S02]  /*9db0*/  @!P0 SYNCS.PHASECHK.TRANS64 P0, [R0+URZ+0xa0], R5 ;  /* 0x0000a005000085a7 */ /* 0x000ea400080010ff */
[----:B--2---:R-:W-:Y:S05]  /*9dc0*/  @!P0 BRA `(.L_x_160) ;  /* 0xfffffffc00f08947 */ /* 0x004fea000383ffff */
[----:B------:R-:W-:Y:S05]  /*9dd0*/  BRA `(.L_x_161) ;  /* 0xffffff8c005c7947 */ /* 0x000fea000383ffff */
.L_x_50:
[----:B-1----:R1:W2:Y:S02]  /*9de0*/  SYNCS.PHASECHK.TRANS64.TRYWAIT P1, [R0+URZ+0x90], R4 ;  /* 0x00009004000075a7 */ /* 0x0022a400080211ff */
[----:B--2---:R-:W-:Y:S05]  /*9df0*/  @!P1 NANOSLEEP.SYNCS 0x989680 ;  /* 0x009896800000995d */ /* 0x004fea0003900000 */
[----:B------:R-:W2:Y:S02]  /*9e00*/  @!P1 SYNCS.PHASECHK.TRANS64 P1, [R0+URZ+0x90], R4 ;  /* 0x00009004000095a7 */ /* 0x000ea400080210ff */
[----:B--2---:R-:W-:Y:S05]  /*9e10*/  @!P1 BRA `(.L_x_50) ;  /* 0xfffffffc00f09947 */ /* 0x004fea000383ffff */
[----:B------:R-:W-:Y:S05]  /*9e20*/  BRA `(.L_x_162) ;  /* 0xffffff8c008c7947 */ /* 0x000fea000383ffff */
.L_x_53:
[----:B------:R-:W-:-:S07]  /*9e30*/  MOV R0, UR5 ;  /* 0x0000000500007c02 */ /* 0x000fce0008000f00 */
.L_x_163:
[----:B-1----:R1:W2:Y:S02]  /*9e40*/  SYNCS.PHASECHK.TRANS64.TRYWAIT P0, [R0+URZ+0xa0], R2 ;  /* 0x0000a002000075a7 */ /* 0x0022a400080011ff */
[----:B--2---:R-:W-:Y:S05]  /*9e50*/  @!P0 NANOSLEEP.SYNCS 0x989680 ;  /* 0x009896800000895d */ /* 0x004fea0003900000 */
[----:B------:R-:W2:Y:S02]  /*9e60*/  @!P0 SYNCS.PHASECHK.TRANS64 P0, [R0+URZ+0xa0], R2 ;  /* 0x0000a002000085a7 */ /* 0x000ea400080010ff */
[----:B--2---:R-:W-:Y:S05]  /*9e70*/  @!P0 BRA `(.L_x_163) ;  /* 0xfffffffc00f08947 */ /* 0x004fea000383ffff */
[----:B------:R-:W-:Y:S05]  /*9e80*/  BRA `(.L_x_52) ;  /* 0xffffff8c00e07947 */ /* 0x000fea000383ffff */
.L_x_62:
[----:B-1----:R-:W-:-:S04]  /*9e90*/  MOV R4, UR6 ;  /* 0x0000000600047c02 */ /* 0x002fc80008000f00 */
[----:B------:R1:W2:Y:S03]  /*9ea0*/  SYNCS.PHASECHK.TRANS64.TRYWAIT P0, [R4+URZ+0x8], R5 ;  /* 0x00000805040075a7 */ /* 0x0002a600080011ff */
[----:B--2---:R-:W-:Y:S05]  /*9eb0*/  @!P0 NANOSLEEP.SYNCS 0x989680 ;  /* 0x009896800000895d */ /* 0x004fea0003900000 */
[----:B------:R-:W2:Y:S02]  /*9ec0*/  @!P0 SYNCS.PHASECHK.TRANS64 P0, [R4+URZ+0x8], R5 ;  /* 0x00000805040085a7 */ /* 0x000ea400080010ff */
[----:B--2---:R-:W-:Y:S05]  /*9ed0*/  @!P0 BRA `(.L_x_62) ;  /* 0xfffffffc00ec8947 */ /* 0x004fea000383ffff */
[----:B------:R-:W-:Y:S05]  /*9ee0*/  BRA `(.L_x_61) ;  /* 0xffffff9000947947 */ /* 0x000fea000383ffff */
.L_x_64:
[----:B------:R-:W-:Y:S01]  /*9ef0*/  BSSY B0, `(.L_x_164) ;  /* 0x0000006000007945 */ /* 0x000fe20003800000 */
[----:B------:R-:W-:-:S07]  /*9f00*/  MOV R15, 0xffffffff ;  /* 0xffffffff000f7802 */ /* 0x000fce0000000f00 */
[----:B-1---5:R-:W-:Y:S05]  /*9f10*/  WARPSYNC.COLLECTIVE R15, `(.L_x_165) ;  /* 0x000000000f0c7348 */ /* 0x022fea0003c00000 */
[----:B------:R-:W-:Y:S02]  /*9f20*/  ELECT P6, UR79, PT ;  /* 0x00000000004f782f */ /* 0x000fe400038c0000 */
[----:B------:R-:W-:Y:S01]  /*9f30*/  MOV R14, UR79 ;  /* 0x0000004f000e7c02 */ /* 0x000fe20008000f00 */
[----:B-1---5:R-:W-:Y:S10]  /*9f40*/  ENDCOLLECTIVE ;  /* 0x000000000000791b */ /* 0x022ff40003800000 */
.L_x_165:
[----:B------:R-:W-:Y:S05]  /*9f50*/  BSYNC B0 ;  /* 0x0000000000007941 */ /* 0x000fea0003800000 */
.L_x_164:
[----:B------:R-:W-:Y:S05]  /*9f60*/  BRA `(.L_x_166) ;  /* 0xffffff9000c47947 */ /* 0x000fea000383ffff */
.L_x_66:
[----:B-1----:R-:W-:-:S04]  /*9f70*/  MOV R2, UR6 ;  /* 0x0000000600027c02 */ /* 0x002fc80008000f00 */
[----:B------:R1:W2:Y:S03]  /*9f80*/  SYNCS.PHASECHK.TRANS64.TRYWAIT P0, [R2+URZ+0x8], R3 ;  /* 0x00000803020075a7 */ /* 0x0002a600080011ff */
[----:B--2---:R-:W-:Y:S05]  /*9f90*/  @!P0 NANOSLEEP.SYNCS 0x989680 ;  /* 0x009896800000895d */ /* 0x004fea0003900000 */
[----:B------:R-:W2:Y:S02]  /*9fa0*/  @!P0 SYNCS.PHASECHK.TRANS64 P0, [R2+URZ+0x8], R3 ;  /* 0x00000803020085a7 */ /* 0x000ea400080010ff */
[----:B--2---:R-:W-:Y:S05]  /*9fb0*/  @!P0 BRA `(.L_x_66) ;  /* 0xfffffffc00ec8947 */ /* 0x004fea000383ffff */
[----:B------:R-:W-:Y:S05]  /*9fc0*/  BRA `(.L_x_65) ;  /* 0xffffff9000c87947 */ /* 0x000fea000383ffff */
.L_x_67:
[----:B-1----:R1:W2:Y:S02]  /*9fd0*/  SYNCS.PHASECHK.TRANS64.TRYWAIT P0, [R0+URZ+0x90], R4 ;  /* 0x00009004000075a7 */ /* 0x0022a400080011ff */
[----:B--2---:R-:W-:Y:S05]  /*9fe0*/  @!P0 NANOSLEEP.SYNCS 0x989680 ;  /* 0x009896800000895d */ /* 0x004fea0003900000 */
[----:B------:R-:W2:Y:S02]  /*9ff0*/  @!P0 SYNCS.PHASECHK.TRANS64 P0, [R0+URZ+0x90], R4 ;  /* 0x00009004000085a7 */ /* 0x000ea400080010ff */
[----:B--2---:R-:W-:Y:S05]  /*a000*/  @!P0 BRA `(.L_x_67) ;  /* 0xfffffffc00f08947 */ /* 0x004fea000383ffff */
[----:B------:R-:W-:Y:S05]  /*a010*/  BRA `(.L_x_167) ;  /* 0xffffff9400d47947 */ /* 0x000fea000383ffff */
.L_x_69:
[----:B------:R-:W-:-:S07]  /*a020*/  MOV R0, UR8 ;  /* 0x0000000800007c02 */ /* 0x000fce0008000f00 */
.L_x_168:
[----:B-1----:R1:W2:Y:S02]  /*a030*/  SYNCS.PHASECHK.TRANS64.TRYWAIT P0, [R0+URZ+0xd0], R4 ;  /* 0x0000d004000075a7 */ /* 0x0022a400080011ff */
[----:B--2---:R-:W-:Y:S05]  /*a040*/  @!P0 NANOSLEEP.SYNCS 0x989680 ;  /* 0x009896800000895d */ /* 0x004fea0003900000 */
[----:B------:R-:W2:Y:S02]  /*a050*/  @!P0 SYNCS.PHASECHK.TRANS64 P0, [R0+URZ+0xd0], R4 ;  /* 0x0000d004000085a7 */ /* 0x000ea400080010ff */
[----:B--2---:R-:W-:Y:S05]  /*a060*/  @!P0 BRA `(.L_x_168) ;  /* 0xfffffffc00f08947 */ /* 0x004fea000383ffff */
[----:B------:R-:W-:Y:S05]  /*a070*/  BRA `(.L_x_169) ;  /* 0xffffff9800207947 */ /* 0x000fea000383ffff */
.L_x_72:
[----:B------:R-:W-:Y:S07]  /*a080*/  MOV R0, UR14 ;  /* 0x0000000e00007c02 */ /* 0x000fee0008000f00 */
.L_x_170:
[----:B-1----:R1:W2:Y:S02]  /*a090*/  SYNCS.PHASECHK.TRANS64.TRYWAIT P0, [R0+URZ], R4 ;  /* 0x00000004000075a7 */ /* 0x0022a400080011ff */
[----:B--2---:R-:W-:Y:S05]  /*a0a0*/  @!P0 NANOSLEEP.SYNCS 0x989680 ;  /* 0x009896800000895d */ /* 0x004fea0003900000 */
[----:B------:R-:W2:Y:S02]  /*a0b0*/  @!P0 SYNCS.PHASECHK.TRANS64 P0, [R0+URZ], R4 ;  /* 0x00000004000085a7 */ /* 0x000ea400080010ff */
[----:B--2---:R-:W-:Y:S05]  /*a0c0*/  @!P0 BRA `(.L_x_170) ;  /* 0xfffffffc00f08947 */ /* 0x004fea000383ffff */
[----:B------:R-:W-:Y:S05]  /*a0d0*/  BRA `(.L_x_71) ;  /* 0xffffff9800347947 */ /* 0x000fea000383ffff */
.L_x_76:
[----:B-1----:R-:W-:-:S07]  /*a0e0*/  MOV R0, UR8 ;  /* 0x0000000800007c02 */ /* 0x002fce0008000f00 */
.L_x_171:
[----:B-1----:R1:W2:Y:S02]  /*a0f0*/  SYNCS.PHASECHK.TRANS64.TRYWAIT P0, [R0+URZ], R2 ;  /* 0x00000002000075a7 */ /* 0x0022a400080011ff */
[----:B--2---:R-:W-:Y:S05]  /*a100*/  @!P0 NANOSLEEP.SYNCS 0x989680 ;  /* 0x009896800000895d */ /* 0x004fea0003900000 */
[----:B------:R-:W2:Y:S02]  /*a110*/  @!P0 SYNCS.PHASECHK.TRANS64 P0, [R0+URZ], R2 ;  /* 0x00000002000085a7 */ /* 0x000ea400080010ff */
[----:B--2---:R-:W-:Y:S05]  /*a120*/  @!P0 BRA `(.L_x_171) ;  /* 0xfffffffc00f08947 */ /* 0x004fea000383ffff */
[----:B------:R-:W-:Y:S05]  /*a130*/  BRA `(.L_x_172) ;  /* 0xffffff9c00787947 */ /* 0x000fea000383ffff */
.L_x_77:
[----:B------:R-:W-:-:S07]  /*a140*/  MOV R0, UR8 ;  /* 0x0000000800007c02 */ /* 0x000fce0008000f00 */
.L_x_173:
[----:B-1----:R1:W2:Y:S02]  /*a150*/  SYNCS.PHASECHK.TRANS64.TRYWAIT P0, [R0+URZ], R3 ;  /* 0x00000003000075a7 */ /* 0x0022a400080011ff */
[----:B--2---:R-:W-:Y:S05]  /*a160*/  @!P0 NANOSLEEP.SYNCS 0x989680 ;  /* 0x009896800000895d */ /* 0x004fea0003900000 */
[----:B------:R-:W2:Y:S02]  /*a170*/  @!P0 SYNCS.PHASECHK.TRANS64 P0, [R0+URZ], R3 ;  /* 0x00000003000085a7 */ /* 0x000ea400080010ff */
[----:B--2---:R-:W-:Y:S05]  /*a180*/  @!P0 BRA `(.L_x_173) ;  /* 0xfffffffc00f08947 */ /* 0x004fea000383ffff */
[----:B------:R-:W-:Y:S05]  /*a190*/  BRA `(.L_x_174) ;  /* 0xffffff9c00847947 */ /* 0x000fea000383ffff */
.L_x_78:
[----:B------:R-:W-:-:S07]  /*a1a0*/  MOV R0, UR8 ;  /* 0x0000000800007c02 */ /* 0x000fce0008000f00 */
.L_x_175:
[----:B-1----:R1:W2:Y:S02]  /*a1b0*/  SYNCS.PHASECHK.TRANS64.TRYWAIT P0, [R0+URZ], R3 ;  /* 0x00000003000075a7 */ /* 0x0022a400080011ff */
[----:B--2---:R-:W-:Y:S05]  /*a1c0*/  @!P0 NANOSLEEP.SYNCS 0x989680 ;  /* 0x009896800000895d */ /* 0x004fea0003900000 */
[----:B------:R-:W2:Y:S02]  /*a1d0*/  @!P0 SYNCS.PHASECHK.TRANS64 P0, [R0+URZ], R3 ;  /* 0x00000003000085a7 */ /* 0x000ea400080010ff */
[----:B--2---:R-:W-:Y:S05]  /*a1e0*/  @!P0 BRA `(.L_x_175) ;  /* 0xfffffffc00f08947 */ /* 0x004fea000383ffff */
[----:B------:R-:W-:Y:S05]  /*a1f0*/  BRA `(.L_x_176) ;  /* 0xffffff9c00907947 */ /* 0x000fea000383ffff */
.L_x_81:
[----:B------:R-:W-:-:S07]  /*a200*/  MOV R0, UR7 ;  /* 0x0000000700007c02 */ /* 0x000fce0008000f00 */
.L_x_177:
[----:B-1----:R1:W2:Y:S02]  /*a210*/  SYNCS.PHASECHK.TRANS64.TRYWAIT P1, [R0+URZ+0x110], R2 ;  /* 0x00011002000075a7 */ /* 0x0022a400080211ff */
[----:B--2---:R-:W-:Y:S05]  /*a220*/  @!P1 NANOSLEEP.SYNCS 0x989680 ;  /* 0x009896800000995d */ /* 0x004fea0003900000 */
[----:B------:R-:W2:Y:S02]  /*a230*/  @!P1 SYNCS.PHASECHK.TRANS64 P1, [R0+URZ+0x110], R2 ;  /* 0x00011002000095a7 */ /* 0x000ea400080210ff */
[----:B--2---:R-:W-:Y:S05]  /*a240*/  @!P1 BRA `(.L_x_177) ;  /* 0xfffffffc00f09947 */ /* 0x004fea000383ffff */
[----:B------:R-:W-:Y:S05]  /*a250*/  BRA `(.L_x_178) ;  /* 0xffffff9c00dc7947 */ /* 0x000fea000383ffff */
.L_x_86:
[----:B--2---:R2:W4:Y:S02]  /*a260*/  SYNCS.PHASECHK.TRANS64.TRYWAIT P0, [R0+URZ+0x90], R2 ;  /* 0x00009002000075a7 */ /* 0x00452400080011ff */
[----:B----4-:R-:W-:Y:S05]  /*a270*/  @!P0 NANOSLEEP.SYNCS 0x989680 ;  /* 0x009896800000895d */ /* 0x010fea0003900000 */
[----:B------:R-:W4:Y:S02]  /*a280*/  @!P0 SYNCS.PHASECHK.TRANS64 P0, [R0+URZ+0x90], R2 ;  /* 0x00009002000085a7 */ /* 0x000f2400080010ff */
[----:B----4-:R-:W-:Y:S05]  /*a290*/  @!P0 BRA `(.L_x_86) ;  /* 0xfffffffc00f08947 */ /* 0x010fea000383ffff */
[----:B------:R-:W-:Y:S05]  /*a2a0*/  BRA `(.L_x_179) ;  /* 0xffffffa000f07947 */ /* 0x000fea000383ffff */
.L_x_89:
[----:B------:R-:W-:Y:S07]  /*a2b0*/  MOV R0, UR7 ;  /* 0x0000000700007c02 */ /* 0x000fee0008000f00 */
.L_x_180:
[----:B--2---:R2:W4:Y:S02]  /*a2c0*/  SYNCS.PHASECHK.TRANS64.TRYWAIT P0, [R0+URZ+0x88], R2 ;  /* 0x00008802000075a7 */ /* 0x00452400080011ff */
[----:B----4-:R-:W-:Y:S05]  /*a2d0*/  @!P0 NANOSLEEP.SYNCS 0x989680 ;  /* 0x009896800000895d */ /* 0x010fea0003900000 */
[----:B------:R-:W4:Y:S02]  /*a2e0*/  @!P0 SYNCS.PHASECHK.TRANS64 P0, [R0+URZ+0x88], R2 ;  /* 0x00008802000085a7 */ /* 0x000f2400080010ff */
[----:B----4-:R-:W-:Y:S05]  /*a2f0*/  @!P0 BRA `(.L_x_180) ;  /* 0xfffffffc00f08947 */ /* 0x010fea000383ffff */
[----:B------:R-:W-:Y:S05]  /*a300*/  BRA `(.L_x_88) ;  /* 0xffffffa400d07947 */ /* 0x000fea000383ffff */
.L_x_92:
[----:B------:R-:W-:Y:S07]  /*a310*/  MOV R0, UR7 ;  /* 0x0000000700007c02 */ /* 0x000fee0008000f00 */
.L_x_181:
[----:B-1----:R1:W2:Y:S02]  /*a320*/  SYNCS.PHASECHK.TRANS64.TRYWAIT P0, [R0+URZ+0x60], R14 ;  /* 0x0000600e000075a7 */ /* 0x0022a400080011ff */
[----:B--2---:R-:W-:Y:S05]  /*a330*/  @!P0 NANOSLEEP.SYNCS 0x989680 ;  /* 0x009896800000895d */ /* 0x004fea0003900000 */
[----:B------:R-:W2:Y:S02]  /*a340*/  @!P0 SYNCS.PHASECHK.TRANS64 P0, [R0+URZ+0x60], R14 ;  /* 0x0000600e000085a7 */ /* 0x000ea400080010ff */
[----:B--2---:R-:W-:Y:S05]  /*a350*/  @!P0 BRA `(.L_x_181) ;  /* 0xfffffffc00f08947 */ /* 0x004fea000383ffff */
[----:B------:R-:W-:Y:S05]  /*a360*/  BRA `(.L_x_182) ;  /* 0xffffffa800487947 */ /* 0x000fea000383ffff */
.L_x_93:
[----:B------:R-:W-:Y:S07]  /*a370*/  MOV R0, UR7 ;  /* 0x0000000700007c02 */ /* 0x000fee0008000f00 */
.L_x_183:
[----:B-1----:R1:W2:Y:S02]  /*a380*/  SYNCS.PHASECHK.TRANS64.TRYWAIT P0, [R0+URZ+0x68], R14 ;  /* 0x0000680e000075a7 */ /* 0x0022a400080011ff */
[----:B--2---:R-:W-:Y:S05]  /*a390*/  @!P0 NANOSLEEP.SYNCS 0x989680 ;  /* 0x009896800000895d */ /* 0x004fea0003900000 */
[----:B------:R-:W2:Y:S02]  /*a3a0*/  @!P0 SYNCS.PHASECHK.TRANS64 P0, [R0+URZ+0x68], R14 ;  /* 0x0000680e000085a7 */ /* 0x000ea400080010ff */
[----:B--2---:R-:W-:Y:S05]  /*a3b0*/  @!P0 BRA `(.L_x_183) ;  /* 0xfffffffc00f08947 */ /* 0x004fea000383ffff */
[----:B------:R-:W-:Y:S05]  /*a3c0*/  BRA `(.L_x_184) ;  /* 0xffffffa800a07947 */ /* 0x000fea000383ffff */
.L_x_94:
[----:B------:R-:W-:Y:S07]  /*a3d0*/  MOV R0, UR7 ;  /* 0x0000000700007c02 */ /* 0x000fee0008000f00 */
.L_x_185:
[----:B-1----:R1:W2:Y:S02]  /*a3e0*/  SYNCS.PHASECHK.TRANS64.TRYWAIT P0, [R0+URZ+0x70], R14 ;  /* 0x0000700e000075a7 */ /* 0x0022a400080011ff */
[----:B--2---:R-:W-:Y:S05]  /*a3f0*/  @!P0 NANOSLEEP.SYNCS 0x989680 ;  /* 0x009896800000895d */ /* 0x004fea0003900000 */
[----:B------:R-:W2:Y:S02]  /*a400*/  @!P0 SYNCS.PHASECHK.TRANS64 P0, [R0+URZ+0x70], R14 ;  /* 0x0000700e000085a7 */ /* 0x000ea400080010ff */
[----:B--2---:R-:W-:Y:S05]  /*a410*/  @!P0 BRA `(.L_x_185) ;  /* 0xfffffffc00f08947 */ /* 0x004fea000383ffff */
[----:B------:R-:W-:Y:S05]  /*a420*/  BRA `(.L_x_186) ;  /* 0xffffffa800fc7947 */ /* 0x000fea000383ffff */
.L_x_95:
[----:B------:R-:W-:Y:S07]  /*a430*/  MOV R0, UR7 ;  /* 0x0000000700007c02 */ /* 0x000fee0008000f00 */
.L_x_187:
[----:B-1----:R1:W2:Y:S02]  /*a440*/  SYNCS.PHASECHK.TRANS64.TRYWAIT P0, [R0+URZ+0x78], R14 ;  /* 0x0000780e000075a7 */ /* 0x0022a400080011ff */
[----:B--2---:R-:W-:Y:S05]  /*a450*/  @!P0 NANOSLEEP.SYNCS 0x989680 ;  /* 0x009896800000895d */ /* 0x004fea0003900000 */
[----:B------:R-:W2:Y:S02]  /*a460*/  @!P0 SYNCS.PHASECHK.TRANS64 P0, [R0+URZ+0x78], R14 ;  /* 0x0000780e000085a7 */ /* 0x000ea400080010ff */
[----:B--2---:R-:W-:Y:S05]  /*a470*/  @!P0 BRA `(.L_x_187) ;  /* 0xfffffffc00f08947 */ /* 0x004fea000383ffff */
[----:B------:R-:W-:Y:S05]  /*a480*/  BRA `(.L_x_188) ;  /* 0xffffffac009c7947 */ /* 0x000fea000383ffff */
.L_x_97:
[----:B------:R-:W-:-:S07]  /*a490*/  MOV R0, UR7 ;  /* 0x0000000700007c02 */ /* 0x000fce0008000f00 */
.L_x_189:
[----:B-1----:R1:W4:Y:S02]  /*a4a0*/  SYNCS.PHASECHK.TRANS64.TRYWAIT P0, [R0+URZ+0x60], R2 ;  /* 0x00006002000075a7 */ /* 0x00232400080011ff */
[----:B----4-:R-:W-:Y:S05]  /*a4b0*/  @!P0 NANOSLEEP.SYNCS 0x989680 ;  /* 0x009896800000895d */ /* 0x010fea0003900000 */
[----:B------:R-:W4:Y:S02]  /*a4c0*/  @!P0 SYNCS.PHASECHK.TRANS64 P0, [R0+URZ+0x60], R2 ;  /* 0x00006002000085a7 */ /* 0x000f2400080010ff */
[----:B----4-:R-:W-:Y:S05]  /*a4d0*/  @!P0 BRA `(.L_x_189) ;  /* 0xfffffffc00f08947 */ /* 0x010fea000383ffff */
[----:B------:R-:W-:Y:S05]  /*a4e0*/  BRA `(.L_x_190) ;  /* 0xffffffb000247947 */ /* 0x000fea000383ffff */
.L_x_98:
[----:B-1----:R-:W-:-:S07]  /*a4f0*/  MOV R0, UR7 ;  /* 0x0000000700007c02 */ /* 0x002fce0008000f00 */
.L_x_191:
[----:B-1----:R1:W4:Y:S02]  /*a500*/  SYNCS.PHASECHK.TRANS64.TRYWAIT P0, [R0+URZ+0x68], R2 ;  /* 0x00006802000075a7 */ /* 0x00232400080011ff */
[----:B----4-:R-:W-:Y:S05]  /*a510*/  @!P0 NANOSLEEP.SYNCS 0x989680 ;  /* 0x009896800000895d */ /* 0x010fea0003900000 */
[----:B------:R-:W4:Y:S02]  /*a520*/  @!P0 SYNCS.PHASECHK.TRANS64 P0, [R0+URZ+0x68], R2 ;  /* 0x00006802000085a7 */ /* 0x000f2400080010ff */
[----:B----4-:R-:W-:Y:S05]  /*a530*/  @!P0 BRA `(.L_x_191) ;  /* 0xfffffffc00f08947 */ /* 0x010fea000383ffff */
[----:B------:R-:W-:Y:S05]  /*a540*/  BRA `(.L_x_192) ;  /* 0xffffffb000147947 */ /* 0x000fea000383ffff */
.L_x_99:
[----:B-1----:R-:W-:-:S07]  /*a550*/  MOV R0, UR7 ;  /* 0x0000000700007c02 */ /* 0x002fce0008000f00 */
.L_x_193:
[----:B-1----:R1:W4:Y:S02]  /*a560*/  SYNCS.PHASECHK.TRANS64.TRYWAIT P0, [R0+URZ+0x70], R2 ;  /* 0x00007002000075a7 */ /* 0x00232400080011ff */
[----:B----4-:R-:W-:Y:S05]  /*a570*/  @!P0 NANOSLEEP.SYNCS 0x989680 ;  /* 0x009896800000895d */ /* 0x010fea0003900000 */
[----:B------:R-:W4:Y:S02]  /*a580*/  @!P0 SYNCS.PHASECHK.TRANS64 P0, [R0+URZ+0x70], R2 ;  /* 0x00007002000085a7 */ /* 0x000f2400080010ff */
[----:B----4-:R-:W-:Y:S05]  /*a590*/  @!P0 BRA `(.L_x_193) ;  /* 0xfffffffc00f08947 */ /* 0x010fea000383ffff */
[----:B------:R-:W-:Y:S05]  /*a5a0*/  BRA `(.L_x_194) ;  /* 0xffffffb000047947 */ /* 0x000fea000383ffff */
.L_x_101:
[----:B--2---:R2:W3:Y:S02]  /*a5b0*/  SYNCS.PHASECHK.TRANS64.TRYWAIT P0, [R0+URZ+0x90], R2 ;  /* 0x00009002000075a7 */ /* 0x0044e400080011ff */
[----:B---3--:R-:W-:Y:S05]  /*a5c0*/  @!P0 NANOSLEEP.SYNCS 0x989680 ;  /* 0x009896800000895d */ /* 0x008fea0003900000 */
[----:B------:R-:W3:Y:S02]  /*a5d0*/  @!P0 SYNCS.PHASECHK.TRANS64 P0, [R0+URZ+0x90], R2 ;  /* 0x00009002000085a7 */ /* 0x000ee400080010ff */
[----:B---3--:R-:W-:Y:S05]  /*a5e0*/  @!P0 BRA `(.L_x_101) ;  /* 0xfffffffc00f08947 */ /* 0x008fea000383ffff */
[----:B------:R-:W-:Y:S05]  /*a5f0*/  BRA `(.L_x_195) ;  /* 0xffffffb000e07947 */ /* 0x000fea000383ffff */
.L_x_112:
[----:B-1----:R-:W-:Y:S04]  /*a600*/  MOV R2, UR48 ;  /* 0x0000003000027c02 */ /* 0x002fe80008000f00 */
[----:B------:R1:W3:Y:S03]  /*a610*/  SYNCS.PHASECHK.TRANS64.TRYWAIT P1, [R2+URZ+0x40], R3 ;  /* 0x00004003020075a7 */ /* 0x0002e600080211ff */
[----:B---3--:R-:W-:Y:S05]  /*a620*/  @!P1 NANOSLEEP.SYNCS 0x989680 ;  /* 0x009896800000995d */ /* 0x008fea0003900000 */
[----:B------:R-:W3:Y:S02]  /*a630*/  @!P1 SYNCS.PHASECHK.TRANS64 P1, [R2+URZ+0x40], R3 ;  /* 0x00004003020095a7 */ /* 0x000ee400080210ff */
[----:B---3--:R-:W-:Y:S05]  /*a640*/  @!P1 BRA `(.L_x_112) ;  /* 0xfffffffc00ec9947 */ /* 0x008fea000383ffff */
[----:B------:R-:W-:Y:S05]  /*a650*/  BRA `(.L_x_111) ;  /* 0xffffffbc00ec7947 */ /* 0x000fea000383ffff */
.L_x_114:
[----:B-1----:R1:W4:Y:S02]  /*a660*/  SYNCS.PHASECHK.TRANS64.TRYWAIT P0, [R112+URZ+0xb0], R0 ;  /* 0x0000b000700075a7 */ /* 0x00232400080011ff */
[----:B----4-:R-:W-:Y:S05]  /*a670*/  @!P0 NANOSLEEP.SYNCS 0x989680 ;  /* 0x009896800000895d */ /* 0x010fea0003900000 */
[----:B------:R-:W4:Y:S02]  /*a680*/  @!P0 SYNCS.PHASECHK.TRANS64 P0, [R112+URZ+0xb0], R0 ;  /* 0x0000b000700085a7 */ /* 0x000f2400080010ff */
[----:B----4-:R-:W-:Y:S05]  /*a690*/  @!P0 BRA `(.L_x_114) ;  /* 0xfffffffc00f08947 */ /* 0x010fea000383ffff */
[----:B------:R-:W-:Y:S05]  /*a6a0*/  BRA `(.L_x_113) ;  /* 0xffffffc000147947 */ /* 0x000fea000383ffff */
.L_x_123:
[----:B--2---:R2:W4:Y:S02]  /*a6b0*/  SYNCS.PHASECHK.TRANS64.TRYWAIT P0, [R2+URZ+0x40], R0 ;  /* 0x00004000020075a7 */ /* 0x00452400080011ff */
[----:B----4-:R-:W-:Y:S05]  /*a6c0*/  @!P0 NANOSLEEP.SYNCS 0x989680 ;  /* 0x009896800000895d */ /* 0x010fea0003900000 */
[----:B------:R-:W4:Y:S02]  /*a6d0*/  @!P0 SYNCS.PHASECHK.TRANS64 P0, [R2+URZ+0x40], R0 ;  /* 0x00004000020085a7 */ /* 0x000f2400080010ff */
[----:B----4-:R-:W-:Y:S05]  /*a6e0*/  @!P0 BRA `(.L_x_123) ;  /* 0xfffffffc00f08947 */ /* 0x010fea000383ffff */
[----:B------:R-:W-:Y:S05]  /*a6f0*/  BRA `(.L_x_122) ;  /* 0xffffffcc00007947 */ /* 0x000fea000383ffff */
.L_x_131:
[----:B--2---:R2:W4:Y:S02]  /*a700*/  SYNCS.PHASECHK.TRANS64.TRYWAIT P0, [R0+URZ+0x40], R6 ;  /* 0x00004006000075a7 */ /* 0x00452400080011ff */
[----:B----4-:R-:W-:Y:S05]  /*a710*/  @!P0 NANOSLEEP.SYNCS 0x989680 ;  /* 0x009896800000895d */ /* 0x010fea0003900000 */
[----:B------:R-:W4:Y:S02]  /*a720*/  @!P0 SYNCS.PHASECHK.TRANS64 P0, [R0+URZ+0x40], R6 ;  /* 0x00004006000085a7 */ /* 0x000f2400080010ff */
[----:B----4-:R-:W-:Y:S05]  /*a730*/  @!P0 BRA `(.L_x_131) ;  /* 0xfffffffc00f08947 */ /* 0x010fea000383ffff */
[----:B------:R-:W-:Y:S05]  /*a740*/  BRA `(.L_x_130) ;  /* 0xffffffd800147947 */ /* 0x000fea000383ffff */
.L_x_139:
[----:B--2---:R2:W4:Y:S02]  /*a750*/  SYNCS.PHASECHK.TRANS64.TRYWAIT P0, [R0+URZ+0x40], R5 ;  /* 0x00004005000075a7 */ /* 0x00452400080011ff */
[----:B----4-:R-:W-:Y:S05]  /*a760*/  @!P0 NANOSLEEP.SYNCS 0x989680 ;  /* 0x009896800000895d */ /* 0x010fea0003900000 */
[----:B------:R-:W4:Y:S02]  /*a770*/  @!P0 SYNCS.PHASECHK.TRANS64 P0, [R0+URZ+0x40], R5 ;  /* 0x00004005000085a7 */ /* 0x000f2400080010ff */
[----:B----4-:R-:W-:Y:S05]  /*a780*/  @!P0 BRA `(.L_x_139) ;  /* 0xfffffffc00f08947 */ /* 0x010fea000383ffff */
[----:B------:R-:W-:Y:S05]  /*a790*/  BRA `(.L_x_138) ;  /* 0xffffffe400287947 */ /* 0x000fea000383ffff */
        .weak           $__internal_0_$__cuda_sm10x_tcgen05_guardrail_trap_col_being_dealloced_not_returned_by_alloc
        .type           $__internal_0_$__cuda_sm10x_tcgen05_guardrail_trap_col_being_dealloced_not_returned_by_alloc,@function
        .size           $__internal_0_$__cuda_sm10x_tcgen05_guardrail_trap_col_being_dealloced_not_returned_by_alloc,($__internal_1_$__cuda_sm10x_tcgen05_guardrail_trap_phase_invalid_during_alloc - $__internal_0_$__cuda_sm10x_tcgen05_guardrail_trap_col_being_dealloced_not_returned_by_alloc)
$__internal_0_$__cuda_sm10x_tcgen05_guardrail_trap_col_being_dealloced_not_returned_by_alloc:
[----:B------:R-:W-:Y:S05]  /*a7a0*/  BPT.TRAP 0x1 ;  /* 0x000000040000795c */ /* 0x000fea0000300000 */
[----:B------:R-:W-:-:S04]  /*a7b0*/  HFMA2 R3, -RZ, RZ, 0, 0 ;  /* 0x00000000ff037431 */ /* 0x000fc800000001ff */
[----:B------:R-:W-:Y:S05]  /*a7c0*/  RET.REL.NODEC R2 `(_ZN7cutlass13device_kernelINS_4gemm6kernel13GemmUniversalIN4cute5tupleIJiiiiEEENS1_10collective13CollectiveMmaINS1_35MainloopSm100TmaUmmaWarpSpecializedILi4ELi2ELi4ENS5_IJNS4_1CILi2EEENSA_ILi1EEESC_EEEEENS5_IJNSA_ILi128EEENSA_ILi256EEESF_EEENS_10bfloat16_tENS5_IJlSC_lEEESI_SJ_NS4_8TiledMMAINS4_8MMA_AtomIJNS4_26SM100_MMA_F16BF16_2x1SM_SSISI_SI_fLi128ELi256ELNS4_4UMMA5MajorE0ELSO_0ELNSN_7ScaleInE0ELSP_0EEEEEENS4_6LayoutINS5_IJSC_SC_SC_EEENS5_IJNSA_ILi0EEESU_SU_EEEEENS5_IJNS4_10UnderscoreESX_SX_EEEEENS4_18SM100_TMA_2SM_LOADENS4_14ComposedLayoutINS4_7SwizzleILi3ELi4ELi3EEENS4_18smem_ptr_flag_bitsILi16EEENSS_INS5_IJNSA_ILi8EEENSA_ILi64EEEEEENS5_IJS17_SC_EEEEEEEvNS4_8identityES10_S1B_vS1C_EENS_8epilogue10collective18CollectiveEpilogueINS1E_23Sm100TmaWarpSpecializedILi4ELi2ELi32ELb1ELb0EEEJNS5_IJS17_SG_SF_EEENS5_IJNSS_IS17_SC_EENSS_INS5_IJNSA_ILi32EEESB_EEENS5_IJSC_SF_EEEEEEEESI_SJ_SI_SJ_NS1E_6fusion15FusionCallbacksIS1I_NS1Q_17LinearCombinationISI_fSI_fLNS_15FloatRoundStyleE2EEES1J_S1P_JEEENS4_5SM1004TMEM4LOAD26SM100_TMEM_LOAD_32dp32b32xENS4_13SM90_TMA_LOADENS11_INS12_ILi2ELi4ELi3EEES15_NSS_INS5_IJS16_S1L_EEENS5_IJS1L_SC_EEEEEEENS4_39AutoVectorizingCopyWithAssumedAlignmentILi128EEENS4_14SM90_TMA_STOREES25_S27_S27_EEEvvEEEEvNT_6ParamsE) ;  /* 0xffffff58020c7950 */ /* 0x000fea0003c3ffff */
        .weak           $__internal_1_$__cuda_sm10x_tcgen05_guardrail_trap_phase_invalid_during_alloc
        .type           $__internal_1_$__cuda_sm10x_tcgen05_guardrail_trap_phase_invalid_during_alloc,@function
        .size           $__internal_1_$__cuda_sm10x_tcgen05_guardrail_trap_phase_invalid_during_alloc,($__internal_2_$__cuda_sm10x_tcgen05_guardrail_trap_unallocated_columns_being_dealloced - $__internal_1_$__cuda_sm10x_tcgen05_guardrail_trap_phase_invalid_during_alloc)
$__internal_1_$__cuda_sm10x_tcgen05_guardrail_trap_phase_invalid_during_alloc:
[----:B------:R-:W-:Y:S05]  /*a7d0*/  BPT.TRAP 0x1 ;  /* 0x000000040000795c */ /* 0x000fea0000300000 */
[----:B------:R-:W-:-:S04]  /*a7e0*/  MOV R3, 0x0 ;  /* 0x0000000000037802 */ /* 0x000fc80000000f00 */
[----:B------:R-:W-:Y:S05]  /*a7f0*/  RET.REL.NODEC R2 `(_ZN7cutlass13device_kernelINS_4gemm6kernel13GemmUniversalIN4cute5tupleIJiiiiEEENS1_10collective13CollectiveMmaINS1_35MainloopSm100TmaUmmaWarpSpecializedILi4ELi2ELi4ENS5_IJNS4_1CILi2EEENSA_ILi1EEESC_EEEEENS5_IJNSA_ILi128EEENSA_ILi256EEESF_EEENS_10bfloat16_tENS5_IJlSC_lEEESI_SJ_NS4_8TiledMMAINS4_8MMA_AtomIJNS4_26SM100_MMA_F16BF16_2x1SM_SSISI_SI_fLi128ELi256ELNS4_4UMMA5MajorE0ELSO_0ELNSN_7ScaleInE0ELSP_0EEEEEENS4_6LayoutINS5_IJSC_SC_SC_EEENS5_IJNSA_ILi0EEESU_SU_EEEEENS5_IJNS4_10UnderscoreESX_SX_EEEEENS4_18SM100_TMA_2SM_LOADENS4_14ComposedLayoutINS4_7SwizzleILi3ELi4ELi3EEENS4_18smem_ptr_flag_bitsILi16EEENSS_INS5_IJNSA_ILi8EEENSA_ILi64EEEEEENS5_IJS17_SC_EEEEEEEvNS4_8identityES10_S1B_vS1C_EENS_8epilogue10collective18CollectiveEpilogueINS1E_23Sm100TmaWarpSpecializedILi4ELi2ELi32ELb1ELb0EEEJNS5_IJS17_SG_SF_EEENS5_IJNSS_IS17_SC_EENSS_INS5_IJNSA_ILi32EEESB_EEENS5_IJSC_SF_EEEEEEEESI_SJ_SI_SJ_NS1E_6fusion15FusionCallbacksIS1I_NS1Q_17LinearCombinationISI_fSI_fLNS_15FloatRoundStyleE2EEES1J_S1P_JEEENS4_5SM1004TMEM4LOAD26SM100_TMEM_LOAD_32dp32b32xENS4_13SM90_TMA_LOADENS11_INS12_ILi2ELi4ELi3EEES15_NSS_INS5_IJS16_S1L_EEENS5_IJS1L_SC_EEEEEEENS4_39AutoVectorizingCopyWithAssumedAlignmentILi128EEENS4_14SM90_TMA_STOREES25_S27_S27_EEEvvEEEEvNT_6ParamsE) ;  /* 0xffffff5802007950 */ /* 0x000fea0003c3ffff */
        .weak           $__internal_2_$__cuda_sm10x_tcgen05_guardrail_trap_unallocated_columns_being_dealloced
        .type           $__internal_2_$__cuda_sm10x_tcgen05_guardrail_trap_unallocated_columns_being_dealloced,@function
        .size           $__internal_2_$__cuda_sm10x_tcgen05_guardrail_trap_unallocated_columns_being_dealloced,(.L_x_197 - $__internal_2_$__cuda_sm10x_tcgen05_guardrail_trap_unallocated_columns_being_dealloced)
$__internal_2_$__cuda_sm10x_tcgen05_guardrail_trap_unallocated_columns_being_dealloced:
[----:B------:R-:W-:Y:S05]  /*a800*/  BPT.TRAP 0x1 ;  /* 0x000000040000795c */ /* 0x000fea0000300000 */
[----:B------:R-:W-:-:S04]  /*a810*/  HFMA2 R3, -RZ, RZ, 0, 0 ;  /* 0x00000000ff037431 */ /* 0x000fc800000001ff */
[----:B------:R-:W-:Y:S05]  /*a820*/  RET.REL.NODEC R2 `(_ZN7cutlass13device_kernelINS_4gemm6kernel13GemmUniversalIN4cute5tupleIJiiiiEEENS1_10collective13CollectiveMmaINS1_35MainloopSm100TmaUmmaWarpSpecializedILi4ELi2ELi4ENS5_IJNS4_1CILi2EEENSA_ILi1EEESC_EEEEENS5_IJNSA_ILi128EEENSA_ILi256EEESF_EEENS_10bfloat16_tENS5_IJlSC_lEEESI_SJ_NS4_8TiledMMAINS4_8MMA_AtomIJNS4_26SM100_MMA_F16BF16_2x1SM_SSISI_SI_fLi128ELi256ELNS4_4UMMA5MajorE0ELSO_0ELNSN_7ScaleInE0ELSP_0EEEEEENS4_6LayoutINS5_IJSC_SC_SC_EEENS5_IJNSA_ILi0EEESU_SU_EEEEENS5_IJNS4_10UnderscoreESX_SX_EEEEENS4_18SM100_TMA_2SM_LOADENS4_14ComposedLayoutINS4_7SwizzleILi3ELi4ELi3EEENS4_18smem_ptr_flag_bitsILi16EEENSS_INS5_IJNSA_ILi8EEENSA_ILi64EEEEEENS5_IJS17_SC_EEEEEEEvNS4_8identityES10_S1B_vS1C_EENS_8epilogue10collective18CollectiveEpilogueINS1E_23Sm100TmaWarpSpecializedILi4ELi2ELi32ELb1ELb0EEEJNS5_IJS17_SG_SF_EEENS5_IJNSS_IS17_SC_EENSS_INS5_IJNSA_ILi32EEESB_EEENS5_IJSC_SF_EEEEEEEESI_SJ_SI_SJ_NS1E_6fusion15FusionCallbacksIS1I_NS1Q_17LinearCombinationISI_fSI_fLNS_15FloatRoundStyleE2EEES1J_S1P_JEEENS4_5SM1004TMEM4LOAD26SM100_TMEM_LOAD_32dp32b32xENS4_13SM90_TMA_LOADENS11_INS12_ILi2ELi4ELi3EEES15_NSS_INS5_IJS16_S1L_EEENS5_IJS1L_SC_EEEEEEENS4_39AutoVectorizingCopyWithAssumedAlignmentILi128EEENS4_14SM90_TMA_STOREES25_S27_S27_EEEvvEEEEvNT_6ParamsE) ;  /* 0xffffff5402f47950 */ /* 0x000fea0003c3ffff */
.L_x_196:
[----:B------:R-:W-:-:S00]  /*a830*/  BRA `(.L_x_196) ;  /* 0xfffffffc00fc7947 */ /* 0x000fc0000383ffff */
[----:B------:R-:W-:-:S00]  /*a840*/  NOP ;  /* 0x0000000000007918 */ /* 0x000fc00000000000 */
        /* <DEDUP_REMOVED lines=11> */
.L_x_197:


//--------------------- .nv.global.init           --------------------------
	.section	.nv.global.init,"aw",@progbits
.nv.global.init:
	.type		$str$27,@object
	.size		$str$27,($str$28 - $str$27)
$str$27:
        /*0000*/ 	.byte	0x28, 0x61, 0x64, 0x64, 0x72, 0x65, 0x73, 0x73, 0x20, 0x26, 0x20, 0x6d, 0x61, 0x73, 0x6b, 0x29
        /*0010*/ 	.byte	0x20, 0x3d, 0x3d, 0x20, 0x30, 0x00
	.type		$str$28,@object
	.size		$str$28,($str$26 - $str$28)
$str$28:
        /*0016*/ 	.byte	0x2f, 0x74, 0x6d, 0x70, 0x2f, 0x63, 0x75, 0x74, 0x6c, 0x61, 0x73, 0x73, 0x5f, 0x73, 0x77, 0x65
        /*0026*/ 	.byte	0x65, 0x70, 0x5f, 0x73, 0x72, 0x63, 0x2f, 0x69, 0x6e, 0x63, 0x6c, 0x75, 0x64, 0x65, 0x2f, 0x63
        /*0036*/ 	.byte	0x75, 0x74, 0x65, 0x2f, 0x70, 0x6f, 0x69, 0x6e, 0x74, 0x65, 0x72, 0x5f, 0x66, 0x6c, 0x61, 0x67
        /*0046*/ 	.byte	0x67, 0x65, 0x64, 0x2e, 0x68, 0x70, 0x70, 0x00
	.type		$str$26,@object
	.size		$str$26,($str$25 - $str$26)
$str$26:
        /*004e*/ 	.byte	0x2f, 0x74, 0x6d, 0x70, 0x2f, 0x63, 0x75, 0x74, 0x6c, 0x61, 0x73, 0x73, 0x5f, 0x73, 0x77, 0x65
        /*005e*/ 	.byte	0x65, 0x70, 0x5f, 0x73, 0x72, 0x63, 0x2f, 0x69, 0x6e, 0x63, 0x6c, 0x75, 0x64, 0x65, 0x2f, 0x63
        /*006e*/ 	.byte	0x75, 0x74, 0x65, 0x2f, 0x61, 0x74, 0x6f, 0x6d, 0x2f, 0x63, 0x6f, 0x70, 0x79, 0x5f, 0x74, 0x72
        /*007e*/ 	.byte	0x61, 0x69, 0x74, 0x73, 0x5f, 0x73, 0x6d, 0x31, 0x30, 0x30, 0x2e, 0x68, 0x70, 0x70, 0x00
	.type		$str$25,@object
	.size		$str$25,(__unnamed_1 - $str$25)
$str$25:
        /*008d*/ 	.byte	0x28, 0x28, 0x75, 0x69, 0x6e, 0x74, 0x33, 0x32, 0x5f, 0x74, 0x28, 0x74, 0x68, 0x72, 0x65, 0x61
        /*009d*/ 	.byte	0x64, 0x49, 0x64, 0x78, 0x2e, 0x78, 0x29, 0x20, 0x2f, 0x20, 0x33, 0x32, 0x29, 0x20, 0x25, 0x20
        /*00ad*/ 	.byte	0x34, 0x29, 0x20, 0x3d, 0x3d, 0x20, 0x28, 0x28, 0x28, 0x74, 0x6d, 0x65, 0x6d, 0x5f, 0x61, 0x64
        /*00bd*/ 	.byte	0x64, 0x72, 0x20, 0x3e, 0x3e, 0x20, 0x31, 0x36, 0x29, 0x20, 0x2f, 0x20, 0x33, 0x32, 0x29, 0x20
        /*00cd*/ 	.byte	0x25, 0x20, 0x34, 0x29, 0x00
	.type		__unnamed_1,@object
	.size		__unnamed_1,(__unnamed_2 - __unnamed_1)
__unnamed_1:
        /*00d2*/ 	.byte	0x61, 0x75, 0x74, 0x6f, 0x20, 0x63, 0x75, 0x74, 0x65, 0x3a, 0x3a, 0x61, 0x73, 0x5f, 0x70, 0x6f
        /* <DEDUP_REMOVED lines=24> */
        /*0262*/ 	.byte	0x43, 0x3c, 0x34, 0x30, 0x39, 0x36, 0x3e, 0x3e, 0x3e, 0x3e, 0x5d, 0x00
	.type		__unnamed_2,@object
	.size		__unnamed_2,(.L_2 - __unnamed_2)
__unnamed_2:
        /* <DEDUP_REMOVED lines=42> */
        /*050e*/ 	.byte	0x3e, 0x3e, 0x5d, 0x00
.L_2:


//--------------------- .nv.shared._ZN7cutlass13device_kernelINS_4gemm6kernel13GemmUniversalIN4cute5tupleIJiiiiEEENS1_10collective13CollectiveMmaINS1_35MainloopSm100TmaUmmaWarpSpecializedILi4ELi2ELi4ENS5_IJNS4_1CILi2EEENSA_ILi1EEESC_EEEEENS5_IJNSA_ILi128EEENSA_ILi256EEESF_EEENS_10bfloat16_tENS5_IJlSC_lEEESI_SJ_NS4_8TiledMMAINS4_8MMA_AtomIJNS4_26SM100_MMA_F16BF16_2x1SM_SSISI_SI_fLi128ELi256ELNS4_4UMMA5MajorE0ELSO_0ELNSN_7ScaleInE0ELSP_0EEEEEENS4_6LayoutINS5_IJSC_SC_SC_EEENS5_IJNSA_ILi0EEESU_SU_EEEEENS5_IJNS4_10UnderscoreESX_SX_EEEEENS4_18SM100_TMA_2SM_LOADENS4_14ComposedLayoutINS4_7SwizzleILi3ELi4ELi3EEENS4_18smem_ptr_flag_bitsILi16EEENSS_INS5_IJNSA_ILi8EEENSA_ILi64EEEEEENS5_IJS17_SC_EEEEEEEvNS4_8identityES10_S1B_vS1C_EENS_8epilogue10collective18CollectiveEpilogueINS1E_23Sm100TmaWarpSpecializedILi4ELi2ELi32ELb1ELb0EEEJNS5_IJS17_SG_SF_EEENS5_IJNSS_IS17_SC_EENSS_INS5_IJNSA_ILi32EEESB_EEENS5_IJSC_SF_EEEEEEEESI_SJ_SI_SJ_NS1E_6fusion15FusionCallbacksIS1I_NS1Q_17LinearCombinationISI_fSI_fLNS_15FloatRoundStyleE2EEES1J_S1P_JEEENS4_5SM1004TMEM4LOAD26SM100_TMEM_LOAD_32dp32b32xENS4_13SM90_TMA_LOADENS11_INS12_ILi2ELi4ELi3EEES15_NSS_INS5_IJS16_S1L_EEENS5_IJS1L_SC_EEEEEEENS4_39AutoVectorizingCopyWithAssumedAlignmentILi128EEENS4_14SM90_TMA_STOREES25_S27_S27_EEEvvEEEEvNT_6ParamsE --------------------------
	.section	.nv.shared._ZN7cutlass13device_kernelINS_4gemm6kernel13GemmUniversalIN4cute5tupleIJiiiiEEENS1_10collective13CollectiveMmaINS1_35MainloopSm100TmaUmmaWarpSpecializedILi4ELi2ELi4ENS5_IJNS4_1CILi2EEENSA_ILi1EEESC_EEEEENS5_IJNSA_ILi128EEENSA_ILi256EEESF_EEENS_10bfloat16_tENS5_IJlSC_lEEESI_SJ_NS4_8TiledMMAINS4_8MMA_AtomIJNS4_26SM100_MMA_F16BF16_2x1SM_SSISI_SI_fLi128ELi256ELNS4_4UMMA5MajorE0ELSO_0ELNSN_7ScaleInE0ELSP_0EEEEEENS4_6LayoutINS5_IJSC_SC_SC_EEENS5_IJNSA_ILi0EEESU_SU_EEEEENS5_IJNS4_10UnderscoreESX_SX_EEEEENS4_18SM100_TMA_2SM_LOADENS4_14ComposedLayoutINS4_7SwizzleILi3ELi4ELi3EEENS4_18smem_ptr_flag_bitsILi16EEENSS_INS5_IJNSA_ILi8EEENSA_ILi64EEEEEENS5_IJS17_SC_EEEEEEEvNS4_8identityES10_S1B_vS1C_EENS_8epilogue10collective18CollectiveEpilogueINS1E_23Sm100TmaWarpSpecializedILi4ELi2ELi32ELb1ELb0EEEJNS5_IJS17_SG_SF_EEENS5_IJNSS_IS17_SC_EENSS_INS5_IJNSA_ILi32EEESB_EEENS5_IJSC_SF_EEEEEEEESI_SJ_SI_SJ_NS1E_6fusion15FusionCallbacksIS1I_NS1Q_17LinearCombinationISI_fSI_fLNS_15FloatRoundStyleE2EEES1J_S1P_JEEENS4_5SM1004TMEM4LOAD26SM100_TMEM_LOAD_32dp32b32xENS4_13SM90_TMA_LOADENS11_INS12_ILi2ELi4ELi3EEES15_NSS_INS5_IJS16_S1L_EEENS5_IJS1L_SC_EEEEEEENS4_39AutoVectorizingCopyWithAssumedAlignmentILi128EEENS4_14SM90_TMA_STOREES25_S27_S27_EEEvvEEEEvNT_6ParamsE,"aw",@nobits
	.sectionflags	@""
	.align	16
	.zero		1024


//--------------------- .nv.shared.reserved.0     --------------------------
	.section	.nv.shared.reserved.0,"aw",@nobits
	.weak		__nv_reservedSMEM_offset_0_alias
	.size		__nv_reservedSMEM_offset_0_alias, 0, 64
	.other		__nv_reservedSMEM_offset_0_alias,@"STO_CUDA_RESERVED_SHARED STV_DEFAULT"
__nv_reservedSMEM_offset_0_alias:
	.zero		0
.nv.shared.reserved.0:
	.zero		64
	.weak		__nv_reservedSMEM_tcgen05_partition
	.type		__nv_reservedSMEM_tcgen05_partition,@object
	.size		__nv_reservedSMEM_tcgen05_partition,(.L_0 - __nv_reservedSMEM_tcgen05_partition)
__nv_reservedSMEM_tcgen05_partition:
	.zero		32
.L_0:


//--------------------- .nv.global                --------------------------
	.section	.nv.global,"aw",@nobits
.nv.global:
	.type		_ZN40_INTERNAL_b225b62b_4_k_cu_cca2bb1a_152224cute1_E,@object
	.size		_ZN40_INTERNAL_b225b62b_4_k_cu_cca2bb1a_152224cute1_E,(_ZN40_INTERNAL_b225b62b_4_k_cu_cca2bb1a_152224cuda3std3__45__cpo6cbeginE - _ZN40_INTERNAL_b225b62b_4_k_cu_cca2bb1a_152224cute1_E)
_ZN40_INTERNAL_b225b62b_4_k_cu_cca2bb1a_152224cute1_E:
	.zero		1
	.type		_ZN40_INTERNAL_b225b62b_4_k_cu_cca2bb1a_152224cuda3std3__45__cpo6cbeginE,@object
	.size		_ZN40_INTERNAL_b225b62b_4_k_cu_cca2bb1a_152224cuda3std3__45__cpo6cbeginE,(_ZN40_INTERNAL_b225b62b_4_k_cu_cca2bb1a_152224cuda3std3__48in_placeE - _ZN40_INTERNAL_b225b62b_4_k_cu_cca2bb1a_152224cuda3std3__45__cpo6cbeginE)
_ZN40_INTERNAL_b225b62b_4_k_cu_cca2bb1a_152224cuda3std3__45__cpo6cbeginE:
	.zero		1
	.type		_ZN40_INTERNAL_b225b62b_4_k_cu_cca2bb1a_152224cuda3std3__48in_placeE,@object
	.size		_ZN40_INTERNAL_b225b62b_4_k_cu_cca2bb1a_152224cuda3std3__48in_placeE,(_ZN40_INTERNAL_b225b62b_4_k_cu_cca2bb1a_152224cuda3std6ranges3__45__cpo9iter_moveE - _ZN40_INTERNAL_b225b62b_4_k_cu_cca2bb1a_152224cuda3std3__48in_placeE)
_ZN40_INTERNAL_b225b62b_4_k_cu_cca2bb1a_152224cuda3std3__48in_placeE:
	.zero		1
	.type		_ZN40_INTERNAL_b225b62b_4_k_cu_cca2bb1a_152224cuda3std6ranges3__45__cpo9iter_moveE,@object
	.size		_ZN40_INTERNAL_b225b62b_4_k_cu_cca2bb1a_152224cuda3std6ranges3__45__cpo9iter_moveE,(_ZN40_INTERNAL_b225b62b_4_k_cu_cca2bb1a_152224cuda3std3__45__cpo5beginE - _ZN40_INTERNAL_b225b62b_4_k_cu_cca2bb1a_152224cuda3std6ranges3__45__cpo9iter_moveE)
_ZN40_INTERNAL_b225b62b_4_k_cu_cca2bb1a_152224cuda3std6ranges3__45__cpo9iter_moveE:
	.zero		1
	.type		_ZN40_INTERNAL_b225b62b_4_k_cu_cca2bb1a_152224cuda3std3__45__cpo5beginE,@object
	.size		_ZN40_INTERNAL_b225b62b_4_k_cu_cca2bb1a_152224cuda3std3__45__cpo5beginE,(_ZN40_INTERNAL_b225b62b_4_k_cu_cca2bb1a_152224cuda3std3__442_GLOBAL__N__b225b62b_4_k_cu_cca2bb1a_152226ignoreE - _ZN40_INTERNAL_b225b62b_4_k_cu_cca2bb1a_152224cuda3std3__45__cpo5beginE)
_ZN40_INTERNAL_b225b62b_4_k_cu_cca2bb1a_152224cuda3std3__45__cpo5beginE:
	.zero		1
	.type		_ZN40_INTERNAL_b225b62b_4_k_cu_cca2bb1a_152224cuda3std3__442_GLOBAL__N__b225b62b_4_k_cu_cca2bb1a_152226ignoreE,@object
	.size		_ZN40_INTERNAL_b225b62b_4_k_cu_cca2bb1a_152224cuda3std3__442_GLOBAL__N__b225b62b_4_k_cu_cca2bb1a_152226ignoreE,(_ZN40_INTERNAL_b225b62b_4_k_cu_cca2bb1a_152224cute7productE - _ZN40_INTERNAL_b225b62b_4_k_cu_cca2bb1a_152224cuda3std3__442_GLOBAL__N__b225b62b_4_k_cu_cca2bb1a_152226ignoreE)
_ZN40_INTERNAL_b225b62b_4_k_cu_cca2bb1a_152224cuda3std3__442_GLOBAL__N__b225b62b_4_k_cu_cca2bb1a_152226ignoreE:
	.zero		1
	.type		_ZN40_INTERNAL_b225b62b_4_k_cu_cca2bb1a_152224cute7productE,@object
	.size		_ZN40_INTERNAL_b225b62b_4_k_cu_cca2bb1a_152224cute7productE,(_ZN40_INTERNAL_b225b62b_4_k_cu_cca2bb1a_152224cuda3std3__45__cpo3endE - _ZN40_INTERNAL_b225b62b_4_k_cu_cca2bb1a_152224cute7productE)
_ZN40_INTERNAL_b225b62b_4_k_cu_cca2bb1a_152224cute7productE:
	.zero		1
	.type		_ZN40_INTERNAL_b225b62b_4_k_cu_cca2bb1a_152224cuda3std3__45__cpo3endE,@object
	.size		_ZN40_INTERNAL_b225b62b_4_k_cu_cca2bb1a_152224cuda3std3__45__cpo3endE,(_ZN40_INTERNAL_b225b62b_4_k_cu_cca2bb1a_152224cuda3std3__419piecewise_constructE - _ZN40_INTERNAL_b225b62b_4_k_cu_cca2bb1a_152224cuda3std3__45__cpo3endE)
_ZN40_INTERNAL_b225b62b_4_k_cu_cca2bb1a_152224cuda3std3__45__cpo3endE:
	.zero		1
	.type		_ZN40_INTERNAL_b225b62b_4_k_cu_cca2bb1a_152224cuda3std3__419piecewise_constructE,@object
	.size		_ZN40_INTERNAL_b225b62b_4_k_cu_cca2bb1a_152224cuda3std3__419piecewise_constructE,(_ZN40_INTERNAL_b225b62b_4_k_cu_cca2bb1a_152224cuda3std3__45__cpo4cendE - _ZN40_INTERNAL_b225b62b_4_k_cu_cca2bb1a_152224cuda3std3__419piecewise_constructE)
_ZN40_INTERNAL_b225b62b_4_k_cu_cca2bb1a_152224cuda3std3__419piecewise_constructE:
	.zero		1
	.type		_ZN40_INTERNAL_b225b62b_4_k_cu_cca2bb1a_152224cuda3std3__45__cpo4cendE,@object
	.size		_ZN40_INTERNAL_b225b62b_4_k_cu_cca2bb1a_152224cuda3std3__45__cpo4cendE,(_ZN40_INTERNAL_b225b62b_4_k_cu_cca2bb1a_152224cuda3std6ranges3__45__cpo4swapE - _ZN40_INTERNAL_b225b62b_4_k_cu_cca2bb1a_152224cuda3std3__45__cpo4cendE)
_ZN40_INTERNAL_b225b62b_4_k_cu_cca2bb1a_152224cuda3std3__45__cpo4cendE:
	.zero		1
	.type		_ZN40_INTERNAL_b225b62b_4_k_cu_cca2bb1a_152224cuda3std6ranges3__45__cpo4swapE,@object
	.size		_ZN40_INTERNAL_b225b62b_4_k_cu_cca2bb1a_152224cuda3std6ranges3__45__cpo4swapE,(.L_10 - _ZN40_INTERNAL_b225b62b_4_k_cu_cca2bb1a_152224cuda3std6ranges3__45__cpo4swapE)
_ZN40_INTERNAL_b225b62b_4_k_cu_cca2bb1a_152224cuda3std6ranges3__45__cpo4swapE:
	.zero		1
.L_10:


//--------------------- .nv.constant0._ZN7cutlass13device_kernelINS_4gemm6kernel13GemmUniversalIN4cute5tupleIJiiiiEEENS1_10collective13CollectiveMmaINS1_35MainloopSm100TmaUmmaWarpSpecializedILi4ELi2ELi4ENS5_IJNS4_1CILi2EEENSA_ILi1EEESC_EEEEENS5_IJNSA_ILi128EEENSA_ILi256EEESF_EEENS_10bfloat16_tENS5_IJlSC_lEEESI_SJ_NS4_8TiledMMAINS4_8MMA_AtomIJNS4_26SM100_MMA_F16BF16_2x1SM_SSISI_SI_fLi128ELi256ELNS4_4UMMA5MajorE0ELSO_0ELNSN_7ScaleInE0ELSP_0EEEEEENS4_6LayoutINS5_IJSC_SC_SC_EEENS5_IJNSA_ILi0EEESU_SU_EEEEENS5_IJNS4_10UnderscoreESX_SX_EEEEENS4_18SM100_TMA_2SM_LOADENS4_14ComposedLayoutINS4_7SwizzleILi3ELi4ELi3EEENS4_18smem_ptr_flag_bitsILi16EEENSS_INS5_IJNSA_ILi8EEENSA_ILi64EEEEEENS5_IJS17_SC_EEEEEEEvNS4_8identityES10_S1B_vS1C_EENS_8epilogue10collective18CollectiveEpilogueINS1E_23Sm100TmaWarpSpecializedILi4ELi2ELi32ELb1ELb0EEEJNS5_IJS17_SG_SF_EEENS5_IJNSS_IS17_SC_EENSS_INS5_IJNSA_ILi32EEESB_EEENS5_IJSC_SF_EEEEEEEESI_SJ_SI_SJ_NS1E_6fusion15FusionCallbacksIS1I_NS1Q_17LinearCombinationISI_fSI_fLNS_15FloatRoundStyleE2EEES1J_S1P_JEEENS4_5SM1004TMEM4LOAD26SM100_TMEM_LOAD_32dp32b32xENS4_13SM90_TMA_LOADENS11_INS12_ILi2ELi4ELi3EEES15_NSS_INS5_IJS16_S1L_EEENS5_IJS1L_SC_EEEEEEENS4_39AutoVectorizingCopyWithAssumedAlignmentILi128EEENS4_14SM90_TMA_STOREES25_S27_S27_EEEvvEEEEvNT_6ParamsE --------------------------
	.section	.nv.constant0._ZN7cutlass13device_kernelINS_4gemm6kernel13GemmUniversalIN4cute5tupleIJiiiiEEENS1_10collective13CollectiveMmaINS1_35MainloopSm100TmaUmmaWarpSpecializedILi4ELi2ELi4ENS5_IJNS4_1CILi2EEENSA_ILi1EEESC_EEEEENS5_IJNSA_ILi128EEENSA_ILi256EEESF_EEENS_10bfloat16_tENS5_IJlSC_lEEESI_SJ_NS4_8TiledMMAINS4_8MMA_AtomIJNS4_26SM100_MMA_F16BF16_2x1SM_SSISI_SI_fLi128ELi256ELNS4_4UMMA5MajorE0ELSO_0ELNSN_7ScaleInE0ELSP_0EEEEEENS4_6LayoutINS5_IJSC_SC_SC_EEENS5_IJNSA_ILi0EEESU_SU_EEEEENS5_IJNS4_10UnderscoreESX_SX_EEEEENS4_18SM100_TMA_2SM_LOADENS4_14ComposedLayoutINS4_7SwizzleILi3ELi4ELi3EEENS4_18smem_ptr_flag_bitsILi16EEENSS_INS5_IJNSA_ILi8EEENSA_ILi64EEEEEENS5_IJS17_SC_EEEEEEEvNS4_8identityES10_S1B_vS1C_EENS_8epilogue10collective18CollectiveEpilogueINS1E_23Sm100TmaWarpSpecializedILi4ELi2ELi32ELb1ELb0EEEJNS5_IJS17_SG_SF_EEENS5_IJNSS_IS17_SC_EENSS_INS5_IJNSA_ILi32EEESB_EEENS5_IJSC_SF_EEEEEEEESI_SJ_SI_SJ_NS1E_6fusion15FusionCallbacksIS1I_NS1Q_17LinearCombinationISI_fSI_fLNS_15FloatRoundStyleE2EEES1J_S1P_JEEENS4_5SM1004TMEM4LOAD26SM100_TMEM_LOAD_32dp32b32xENS4_13SM90_TMA_LOADENS11_INS12_ILi2ELi4ELi3EEES15_NSS_INS5_IJS16_S1L_EEENS5_IJS1L_SC_EEEEEEENS4_39AutoVectorizingCopyWithAssumedAlignmentILi128EEENS4_14SM90_TMA_STOREES25_S27_S27_EEEvvEEEEvNT_6ParamsE,"a",@progbits
	.sectionflags	@""
	.align	4
.nv.constant0._ZN7cutlass13device_kernelINS_4gemm6kernel13GemmUniversalIN4cute5tupleIJiiiiEEENS1_10collective13CollectiveMmaINS1_35MainloopSm100TmaUmmaWarpSpecializedILi4ELi2ELi4ENS5_IJNS4_1CILi2EEENSA_ILi1EEESC_EEEEENS5_IJNSA_ILi128EEENSA_ILi256EEESF_EEENS_10bfloat16_tENS5_IJlSC_lEEESI_SJ_NS4_8TiledMMAINS4_8MMA_AtomIJNS4_26SM100_MMA_F16BF16_2x1SM_SSISI_SI_fLi128ELi256ELNS4_4UMMA5MajorE0ELSO_0ELNSN_7ScaleInE0ELSP_0EEEEEENS4_6LayoutINS5_IJSC_SC_SC_EEENS5_IJNSA_ILi0EEESU_SU_EEEEENS5_IJNS4_10UnderscoreESX_SX_EEEEENS4_18SM100_TMA_2SM_LOADENS4_14ComposedLayoutINS4_7SwizzleILi3ELi4ELi3EEENS4_18smem_ptr_flag_bitsILi16EEENSS_INS5_IJNSA_ILi8EEENSA_ILi64EEEEEENS5_IJS17_SC_EEEEEEEvNS4_8identityES10_S1B_vS1C_EENS_8epilogue10collective18CollectiveEpilogueINS1E_23Sm100TmaWarpSpecializedILi4ELi2ELi32ELb1ELb0EEEJNS5_IJS17_SG_SF_EEENS5_IJNSS_IS17_SC_EENSS_INS5_IJNSA_ILi32EEESB_EEENS5_IJSC_SF_EEEEEEEESI_SJ_SI_SJ_NS1E_6fusion15FusionCallbacksIS1I_NS1Q_17LinearCombinationISI_fSI_fLNS_15FloatRoundStyleE2EEES1J_S1P_JEEENS4_5SM1004TMEM4LOAD26SM100_TMEM_LOAD_32dp32b32xENS4_13SM90_TMA_LOADENS11_INS12_ILi2ELi4ELi3EEES15_NSS_INS5_IJS16_S1L_EEENS5_IJS1L_SC_EEEEEEENS4_39AutoVectorizingCopyWithAssumedAlignmentILi128EEENS4_14SM90_TMA_STOREES25_S27_S27_EEEvvEEEEvNT_6ParamsE:
	.zero		2944


//--------------------- SYMBOLS --------------------------

	.type		.nv.reservedSmem.offset0,@object
	.size		.nv.reservedSmem.offset0,0x4
	.type		.nv.reservedSmem.cap,@object
	.size		.nv.reservedSmem.cap,0x4
	.type		__assertfail,@function
